//
// Generated by NVIDIA NVVM Compiler
//
// Compiler Build ID: CL-36424714
// Cuda compilation tools, release 13.0, V13.0.88
// Based on NVVM 20.0.0
//

.version 9.0
.target sm_100
.address_size 64

	// .globl	_Z15softmax_forwardPfS_ii

.visible .entry _Z15softmax_forwardPfS_ii(
	.param .u64 .ptr .align 1 _Z15softmax_forwardPfS_ii_param_0,
	.param .u64 .ptr .align 1 _Z15softmax_forwardPfS_ii_param_1,
	.param .u32 _Z15softmax_forwardPfS_ii_param_2,
	.param .u32 _Z15softmax_forwardPfS_ii_param_3
)
{
	.reg .pred 	%p<29>;
	.reg .b32 	%r<139>;
	.reg .b32 	%f<494>;
	.reg .b64 	%rd<54>;

	ld.param.u64 	%rd15, [_Z15softmax_forwardPfS_ii_param_0];
	ld.param.u64 	%rd16, [_Z15softmax_forwardPfS_ii_param_1];
	ld.param.u32 	%r48, [_Z15softmax_forwardPfS_ii_param_2];
	ld.param.u32 	%r47, [_Z15softmax_forwardPfS_ii_param_3];
	cvta.to.global.u64 	%rd1, %rd16;
	mov.u32 	%r49, %ctaid.x;
	mov.u32 	%r50, %ntid.x;
	mov.u32 	%r51, %tid.x;
	mad.lo.s32 	%r1, %r49, %r50, %r51;
	setp.ge.s32 	%p1, %r1, %r48;
	@%p1 bra 	$L__BB0_39;
	cvta.to.global.u64 	%rd2, %rd15;
	mul.lo.s32 	%r2, %r47, %r1;
	mul.wide.s32 	%rd17, %r2, 4;
	add.s64 	%rd3, %rd2, %rd17;
	ld.global.f32 	%f484, [%rd3];
	setp.lt.s32 	%p2, %r47, 2;
	@%p2 bra 	$L__BB0_15;
	add.s32 	%r3, %r47, -1;
	add.s32 	%r53, %r47, -2;
	and.b32  	%r4, %r3, 15;
	setp.lt.u32 	%p3, %r53, 15;
	mov.b32 	%r124, 1;
	@%p3 bra 	$L__BB0_6;
	and.b32  	%r55, %r3, -16;
	neg.s32 	%r129, %r55;
	add.s64 	%rd19, %rd17, %rd2;
	add.s64 	%rd51, %rd19, 32;
	mov.b32 	%r128, 0;
$L__BB0_4:
	.pragma "nounroll";
	ld.global.f32 	%f28, [%rd51+-28];
	max.f32 	%f29, %f484, %f28;
	ld.global.f32 	%f30, [%rd51+-24];
	max.f32 	%f31, %f29, %f30;
	ld.global.f32 	%f32, [%rd51+-20];
	max.f32 	%f33, %f31, %f32;
	ld.global.f32 	%f34, [%rd51+-16];
	max.f32 	%f35, %f33, %f34;
	ld.global.f32 	%f36, [%rd51+-12];
	max.f32 	%f37, %f35, %f36;
	ld.global.f32 	%f38, [%rd51+-8];
	max.f32 	%f39, %f37, %f38;
	ld.global.f32 	%f40, [%rd51+-4];
	max.f32 	%f41, %f39, %f40;
	ld.global.f32 	%f42, [%rd51];
	max.f32 	%f43, %f41, %f42;
	ld.global.f32 	%f44, [%rd51+4];
	max.f32 	%f45, %f43, %f44;
	ld.global.f32 	%f46, [%rd51+8];
	max.f32 	%f47, %f45, %f46;
	ld.global.f32 	%f48, [%rd51+12];
	max.f32 	%f49, %f47, %f48;
	ld.global.f32 	%f50, [%rd51+16];
	max.f32 	%f51, %f49, %f50;
	ld.global.f32 	%f52, [%rd51+20];
	max.f32 	%f53, %f51, %f52;
	ld.global.f32 	%f54, [%rd51+24];
	max.f32 	%f55, %f53, %f54;
	ld.global.f32 	%f56, [%rd51+28];
	max.f32 	%f57, %f55, %f56;
	ld.global.f32 	%f58, [%rd51+32];
	max.f32 	%f484, %f57, %f58;
	add.s32 	%r129, %r129, 16;
	add.s32 	%r128, %r128, 16;
	add.s64 	%rd51, %rd51, 64;
	setp.eq.s32 	%p4, %r129, 0;
	@%p4 bra 	$L__BB0_5;
	bra.uni 	$L__BB0_4;
$L__BB0_5:
	add.s32 	%r124, %r128, 1;
$L__BB0_6:
	setp.eq.s32 	%p5, %r4, 0;
	@%p5 bra 	$L__BB0_15;
	and.b32  	%r8, %r3, 7;
	setp.lt.u32 	%p6, %r4, 8;
	@%p6 bra 	$L__BB0_9;
	mul.wide.s32 	%rd20, %r124, 4;
	add.s64 	%rd21, %rd3, %rd20;
	ld.global.f32 	%f60, [%rd21];
	max.f32 	%f61, %f484, %f60;
	ld.global.f32 	%f62, [%rd21+4];
	max.f32 	%f63, %f61, %f62;
	ld.global.f32 	%f64, [%rd21+8];
	max.f32 	%f65, %f63, %f64;
	ld.global.f32 	%f66, [%rd21+12];
	max.f32 	%f67, %f65, %f66;
	ld.global.f32 	%f68, [%rd21+16];
	max.f32 	%f69, %f67, %f68;
	ld.global.f32 	%f70, [%rd21+20];
	max.f32 	%f71, %f69, %f70;
	ld.global.f32 	%f72, [%rd21+24];
	max.f32 	%f73, %f71, %f72;
	ld.global.f32 	%f74, [%rd21+28];
	max.f32 	%f484, %f73, %f74;
	add.s32 	%r124, %r124, 8;
$L__BB0_9:
	setp.eq.s32 	%p7, %r8, 0;
	@%p7 bra 	$L__BB0_15;
	and.b32  	%r11, %r3, 3;
	setp.lt.u32 	%p8, %r8, 4;
	@%p8 bra 	$L__BB0_12;
	mul.wide.s32 	%rd22, %r124, 4;
	add.s64 	%rd23, %rd3, %rd22;
	ld.global.f32 	%f76, [%rd23];
	max.f32 	%f77, %f484, %f76;
	ld.global.f32 	%f78, [%rd23+4];
	max.f32 	%f79, %f77, %f78;
	ld.global.f32 	%f80, [%rd23+8];
	max.f32 	%f81, %f79, %f80;
	ld.global.f32 	%f82, [%rd23+12];
	max.f32 	%f484, %f81, %f82;
	add.s32 	%r124, %r124, 4;
$L__BB0_12:
	setp.eq.s32 	%p9, %r11, 0;
	@%p9 bra 	$L__BB0_15;
	neg.s32 	%r126, %r11;
$L__BB0_14:
	.pragma "nounroll";
	mul.wide.s32 	%rd25, %r124, 4;
	add.s64 	%rd26, %rd3, %rd25;
	ld.global.f32 	%f83, [%rd26];
	max.f32 	%f484, %f484, %f83;
	add.s32 	%r124, %r124, 1;
	add.s32 	%r126, %r126, 1;
	setp.ne.s32 	%p10, %r126, 0;
	@%p10 bra 	$L__BB0_14;
$L__BB0_15:
	setp.lt.s32 	%p11, %r47, 1;
	mov.f32 	%f492, 0f00000000;
	@%p11 bra 	$L__BB0_27;
	and.b32  	%r19, %r47, 7;
	setp.lt.u32 	%p12, %r47, 8;
	mov.f32 	%f492, 0f00000000;
	mov.b32 	%r130, 0;
	@%p12 bra 	$L__BB0_19;
	and.b32  	%r130, %r47, 2147483640;
	neg.s32 	%r133, %r130;
	add.s64 	%rd28, %rd17, %rd2;
	add.s64 	%rd52, %rd28, 16;
	mov.f32 	%f492, 0f00000000;
$L__BB0_18:
	.pragma "nounroll";
	ld.global.f32 	%f88, [%rd52+-16];
	sub.f32 	%f89, %f88, %f484;
	fma.rn.f32 	%f90, %f89, 0f3BBB989D, 0f3F000000;
	cvt.sat.f32.f32 	%f91, %f90;
	mov.f32 	%f92, 0f4B400001;
	mov.f32 	%f93, 0f437C0000;
	fma.rm.f32 	%f94, %f91, %f93, %f92;
	add.f32 	%f95, %f94, 0fCB40007F;
	neg.f32 	%f96, %f95;
	fma.rn.f32 	%f97, %f89, 0f3FB8AA3B, %f96;
	fma.rn.f32 	%f98, %f89, 0f32A57060, %f97;
	mov.b32 	%r57, %f94;
	shl.b32 	%r58, %r57, 23;
	mov.b32 	%f99, %r58;
	ex2.approx.ftz.f32 	%f100, %f98;
	fma.rn.f32 	%f101, %f100, %f99, %f492;
	ld.global.f32 	%f102, [%rd52+-12];
	sub.f32 	%f103, %f102, %f484;
	fma.rn.f32 	%f104, %f103, 0f3BBB989D, 0f3F000000;
	cvt.sat.f32.f32 	%f105, %f104;
	fma.rm.f32 	%f106, %f105, %f93, %f92;
	add.f32 	%f107, %f106, 0fCB40007F;
	neg.f32 	%f108, %f107;
	fma.rn.f32 	%f109, %f103, 0f3FB8AA3B, %f108;
	fma.rn.f32 	%f110, %f103, 0f32A57060, %f109;
	mov.b32 	%r59, %f106;
	shl.b32 	%r60, %r59, 23;
	mov.b32 	%f111, %r60;
	ex2.approx.ftz.f32 	%f112, %f110;
	fma.rn.f32 	%f113, %f112, %f111, %f101;
	ld.global.f32 	%f114, [%rd52+-8];
	sub.f32 	%f115, %f114, %f484;
	fma.rn.f32 	%f116, %f115, 0f3BBB989D, 0f3F000000;
	cvt.sat.f32.f32 	%f117, %f116;
	fma.rm.f32 	%f118, %f117, %f93, %f92;
	add.f32 	%f119, %f118, 0fCB40007F;
	neg.f32 	%f120, %f119;
	fma.rn.f32 	%f121, %f115, 0f3FB8AA3B, %f120;
	fma.rn.f32 	%f122, %f115, 0f32A57060, %f121;
	mov.b32 	%r61, %f118;
	shl.b32 	%r62, %r61, 23;
	mov.b32 	%f123, %r62;
	ex2.approx.ftz.f32 	%f124, %f122;
	fma.rn.f32 	%f125, %f124, %f123, %f113;
	ld.global.f32 	%f126, [%rd52+-4];
	sub.f32 	%f127, %f126, %f484;
	fma.rn.f32 	%f128, %f127, 0f3BBB989D, 0f3F000000;
	cvt.sat.f32.f32 	%f129, %f128;
	fma.rm.f32 	%f130, %f129, %f93, %f92;
	add.f32 	%f131, %f130, 0fCB40007F;
	neg.f32 	%f132, %f131;
	fma.rn.f32 	%f133, %f127, 0f3FB8AA3B, %f132;
	fma.rn.f32 	%f134, %f127, 0f32A57060, %f133;
	mov.b32 	%r63, %f130;
	shl.b32 	%r64, %r63, 23;
	mov.b32 	%f135, %r64;
	ex2.approx.ftz.f32 	%f136, %f134;
	fma.rn.f32 	%f137, %f136, %f135, %f125;
	ld.global.f32 	%f138, [%rd52];
	sub.f32 	%f139, %f138, %f484;
	fma.rn.f32 	%f140, %f139, 0f3BBB989D, 0f3F000000;
	cvt.sat.f32.f32 	%f141, %f140;
	fma.rm.f32 	%f142, %f141, %f93, %f92;
	add.f32 	%f143, %f142, 0fCB40007F;
	neg.f32 	%f144, %f143;
	fma.rn.f32 	%f145, %f139, 0f3FB8AA3B, %f144;
	fma.rn.f32 	%f146, %f139, 0f32A57060, %f145;
	mov.b32 	%r65, %f142;
	shl.b32 	%r66, %r65, 23;
	mov.b32 	%f147, %r66;
	ex2.approx.ftz.f32 	%f148, %f146;
	fma.rn.f32 	%f149, %f148, %f147, %f137;
	ld.global.f32 	%f150, [%rd52+4];
	sub.f32 	%f151, %f150, %f484;
	fma.rn.f32 	%f152, %f151, 0f3BBB989D, 0f3F000000;
	cvt.sat.f32.f32 	%f153, %f152;
	fma.rm.f32 	%f154, %f153, %f93, %f92;
	add.f32 	%f155, %f154, 0fCB40007F;
	neg.f32 	%f156, %f155;
	fma.rn.f32 	%f157, %f151, 0f3FB8AA3B, %f156;
	fma.rn.f32 	%f158, %f151, 0f32A57060, %f157;
	mov.b32 	%r67, %f154;
	shl.b32 	%r68, %r67, 23;
	mov.b32 	%f159, %r68;
	ex2.approx.ftz.f32 	%f160, %f158;
	fma.rn.f32 	%f161, %f160, %f159, %f149;
	ld.global.f32 	%f162, [%rd52+8];
	sub.f32 	%f163, %f162, %f484;
	fma.rn.f32 	%f164, %f163, 0f3BBB989D, 0f3F000000;
	cvt.sat.f32.f32 	%f165, %f164;
	fma.rm.f32 	%f166, %f165, %f93, %f92;
	add.f32 	%f167, %f166, 0fCB40007F;
	neg.f32 	%f168, %f167;
	fma.rn.f32 	%f169, %f163, 0f3FB8AA3B, %f168;
	fma.rn.f32 	%f170, %f163, 0f32A57060, %f169;
	mov.b32 	%r69, %f166;
	shl.b32 	%r70, %r69, 23;
	mov.b32 	%f171, %r70;
	ex2.approx.ftz.f32 	%f172, %f170;
	fma.rn.f32 	%f173, %f172, %f171, %f161;
	ld.global.f32 	%f174, [%rd52+12];
	sub.f32 	%f175, %f174, %f484;
	fma.rn.f32 	%f176, %f175, 0f3BBB989D, 0f3F000000;
	cvt.sat.f32.f32 	%f177, %f176;
	fma.rm.f32 	%f178, %f177, %f93, %f92;
	add.f32 	%f179, %f178, 0fCB40007F;
	neg.f32 	%f180, %f179;
	fma.rn.f32 	%f181, %f175, 0f3FB8AA3B, %f180;
	fma.rn.f32 	%f182, %f175, 0f32A57060, %f181;
	mov.b32 	%r71, %f178;
	shl.b32 	%r72, %r71, 23;
	mov.b32 	%f183, %r72;
	ex2.approx.ftz.f32 	%f184, %f182;
	fma.rn.f32 	%f492, %f184, %f183, %f173;
	add.s32 	%r133, %r133, 8;
	add.s64 	%rd52, %rd52, 32;
	setp.eq.s32 	%p13, %r133, 0;
	@%p13 bra 	$L__BB0_19;
	bra.uni 	$L__BB0_18;
$L__BB0_19:
	setp.eq.s32 	%p14, %r19, 0;
	@%p14 bra 	$L__BB0_27;
	and.b32  	%r27, %r47, 3;
	setp.lt.u32 	%p15, %r19, 4;
	@%p15 bra 	$L__BB0_22;
	mul.wide.u32 	%rd29, %r130, 4;
	add.s64 	%rd30, %rd3, %rd29;
	ld.global.f32 	%f186, [%rd30];
	sub.f32 	%f187, %f186, %f484;
	fma.rn.f32 	%f188, %f187, 0f3BBB989D, 0f3F000000;
	cvt.sat.f32.f32 	%f189, %f188;
	mov.f32 	%f190, 0f4B400001;
	mov.f32 	%f191, 0f437C0000;
	fma.rm.f32 	%f192, %f189, %f191, %f190;
	add.f32 	%f193, %f192, 0fCB40007F;
	neg.f32 	%f194, %f193;
	fma.rn.f32 	%f195, %f187, 0f3FB8AA3B, %f194;
	fma.rn.f32 	%f196, %f187, 0f32A57060, %f195;
	mov.b32 	%r73, %f192;
	shl.b32 	%r74, %r73, 23;
	mov.b32 	%f197, %r74;
	ex2.approx.ftz.f32 	%f198, %f196;
	fma.rn.f32 	%f199, %f198, %f197, %f492;
	ld.global.f32 	%f200, [%rd30+4];
	sub.f32 	%f201, %f200, %f484;
	fma.rn.f32 	%f202, %f201, 0f3BBB989D, 0f3F000000;
	cvt.sat.f32.f32 	%f203, %f202;
	fma.rm.f32 	%f204, %f203, %f191, %f190;
	add.f32 	%f205, %f204, 0fCB40007F;
	neg.f32 	%f206, %f205;
	fma.rn.f32 	%f207, %f201, 0f3FB8AA3B, %f206;
	fma.rn.f32 	%f208, %f201, 0f32A57060, %f207;
	mov.b32 	%r75, %f204;
	shl.b32 	%r76, %r75, 23;
	mov.b32 	%f209, %r76;
	ex2.approx.ftz.f32 	%f210, %f208;
	fma.rn.f32 	%f211, %f210, %f209, %f199;
	ld.global.f32 	%f212, [%rd30+8];
	sub.f32 	%f213, %f212, %f484;
	fma.rn.f32 	%f214, %f213, 0f3BBB989D, 0f3F000000;
	cvt.sat.f32.f32 	%f215, %f214;
	fma.rm.f32 	%f216, %f215, %f191, %f190;
	add.f32 	%f217, %f216, 0fCB40007F;
	neg.f32 	%f218, %f217;
	fma.rn.f32 	%f219, %f213, 0f3FB8AA3B, %f218;
	fma.rn.f32 	%f220, %f213, 0f32A57060, %f219;
	mov.b32 	%r77, %f216;
	shl.b32 	%r78, %r77, 23;
	mov.b32 	%f221, %r78;
	ex2.approx.ftz.f32 	%f222, %f220;
	fma.rn.f32 	%f223, %f222, %f221, %f211;
	ld.global.f32 	%f224, [%rd30+12];
	sub.f32 	%f225, %f224, %f484;
	fma.rn.f32 	%f226, %f225, 0f3BBB989D, 0f3F000000;
	cvt.sat.f32.f32 	%f227, %f226;
	fma.rm.f32 	%f228, %f227, %f191, %f190;
	add.f32 	%f229, %f228, 0fCB40007F;
	neg.f32 	%f230, %f229;
	fma.rn.f32 	%f231, %f225, 0f3FB8AA3B, %f230;
	fma.rn.f32 	%f232, %f225, 0f32A57060, %f231;
	mov.b32 	%r79, %f228;
	shl.b32 	%r80, %r79, 23;
	mov.b32 	%f233, %r80;
	ex2.approx.ftz.f32 	%f234, %f232;
	fma.rn.f32 	%f492, %f234, %f233, %f223;
	add.s32 	%r130, %r130, 4;
$L__BB0_22:
	setp.eq.s32 	%p16, %r27, 0;
	@%p16 bra 	$L__BB0_27;
	setp.eq.s32 	%p17, %r27, 1;
	@%p17 bra 	$L__BB0_25;
	mul.wide.u32 	%rd31, %r130, 4;
	add.s64 	%rd32, %rd3, %rd31;
	ld.global.f32 	%f236, [%rd32];
	sub.f32 	%f237, %f236, %f484;
	fma.rn.f32 	%f238, %f237, 0f3BBB989D, 0f3F000000;
	cvt.sat.f32.f32 	%f239, %f238;
	mov.f32 	%f240, 0f4B400001;
	mov.f32 	%f241, 0f437C0000;
	fma.rm.f32 	%f242, %f239, %f241, %f240;
	add.f32 	%f243, %f242, 0fCB40007F;
	neg.f32 	%f244, %f243;
	fma.rn.f32 	%f245, %f237, 0f3FB8AA3B, %f244;
	fma.rn.f32 	%f246, %f237, 0f32A57060, %f245;
	mov.b32 	%r81, %f242;
	shl.b32 	%r82, %r81, 23;
	mov.b32 	%f247, %r82;
	ex2.approx.ftz.f32 	%f248, %f246;
	fma.rn.f32 	%f249, %f248, %f247, %f492;
	ld.global.f32 	%f250, [%rd32+4];
	sub.f32 	%f251, %f250, %f484;
	fma.rn.f32 	%f252, %f251, 0f3BBB989D, 0f3F000000;
	cvt.sat.f32.f32 	%f253, %f252;
	fma.rm.f32 	%f254, %f253, %f241, %f240;
	add.f32 	%f255, %f254, 0fCB40007F;
	neg.f32 	%f256, %f255;
	fma.rn.f32 	%f257, %f251, 0f3FB8AA3B, %f256;
	fma.rn.f32 	%f258, %f251, 0f32A57060, %f257;
	mov.b32 	%r83, %f254;
	shl.b32 	%r84, %r83, 23;
	mov.b32 	%f259, %r84;
	ex2.approx.ftz.f32 	%f260, %f258;
	fma.rn.f32 	%f492, %f260, %f259, %f249;
	add.s32 	%r130, %r130, 2;
$L__BB0_25:
	and.b32  	%r85, %r47, 1;
	setp.eq.b32 	%p18, %r85, 1;
	not.pred 	%p19, %p18;
	@%p19 bra 	$L__BB0_27;
	mul.wide.u32 	%rd33, %r130, 4;
	add.s64 	%rd34, %rd3, %rd33;
	ld.global.f32 	%f261, [%rd34];
	sub.f32 	%f262, %f261, %f484;
	fma.rn.f32 	%f263, %f262, 0f3BBB989D, 0f3F000000;
	cvt.sat.f32.f32 	%f264, %f263;
	mov.f32 	%f265, 0f4B400001;
	mov.f32 	%f266, 0f437C0000;
	fma.rm.f32 	%f267, %f264, %f266, %f265;
	add.f32 	%f268, %f267, 0fCB40007F;
	neg.f32 	%f269, %f268;
	fma.rn.f32 	%f270, %f262, 0f3FB8AA3B, %f269;
	fma.rn.f32 	%f271, %f262, 0f32A57060, %f270;
	mov.b32 	%r86, %f267;
	shl.b32 	%r87, %r86, 23;
	mov.b32 	%f272, %r87;
	ex2.approx.ftz.f32 	%f273, %f271;
	fma.rn.f32 	%f492, %f273, %f272, %f492;
$L__BB0_27:
	setp.lt.s32 	%p20, %r47, 1;
	@%p20 bra 	$L__BB0_39;
	and.b32  	%r32, %r47, 7;
	setp.lt.u32 	%p21, %r47, 8;
	mov.b32 	%r136, 0;
	@%p21 bra 	$L__BB0_31;
	and.b32  	%r136, %r47, 2147483640;
	add.s64 	%rd9, %rd1, 16;
	neg.s32 	%r134, %r136;
	add.s64 	%rd36, %rd17, %rd2;
	add.s64 	%rd53, %rd36, 16;
	mov.u32 	%r135, %r2;
$L__BB0_30:
	.pragma "nounroll";
	mul.wide.s32 	%rd37, %r135, 4;
	add.s64 	%rd38, %rd9, %rd37;
	ld.global.f32 	%f274, [%rd53+-16];
	sub.f32 	%f275, %f274, %f484;
	fma.rn.f32 	%f276, %f275, 0f3BBB989D, 0f3F000000;
	cvt.sat.f32.f32 	%f277, %f276;
	mov.f32 	%f278, 0f4B400001;
	mov.f32 	%f279, 0f437C0000;
	fma.rm.f32 	%f280, %f277, %f279, %f278;
	add.f32 	%f281, %f280, 0fCB40007F;
	neg.f32 	%f282, %f281;
	fma.rn.f32 	%f283, %f275, 0f3FB8AA3B, %f282;
	fma.rn.f32 	%f284, %f275, 0f32A57060, %f283;
	mov.b32 	%r89, %f280;
	shl.b32 	%r90, %r89, 23;
	mov.b32 	%f285, %r90;
	ex2.approx.ftz.f32 	%f286, %f284;
	mul.f32 	%f287, %f286, %f285;
	div.rn.f32 	%f288, %f287, %f492;
	st.global.f32 	[%rd38+-16], %f288;
	ld.global.f32 	%f289, [%rd53+-12];
	sub.f32 	%f290, %f289, %f484;
	fma.rn.f32 	%f291, %f290, 0f3BBB989D, 0f3F000000;
	cvt.sat.f32.f32 	%f292, %f291;
	fma.rm.f32 	%f293, %f292, %f279, %f278;
	add.f32 	%f294, %f293, 0fCB40007F;
	neg.f32 	%f295, %f294;
	fma.rn.f32 	%f296, %f290, 0f3FB8AA3B, %f295;
	fma.rn.f32 	%f297, %f290, 0f32A57060, %f296;
	mov.b32 	%r91, %f293;
	shl.b32 	%r92, %r91, 23;
	mov.b32 	%f298, %r92;
	ex2.approx.ftz.f32 	%f299, %f297;
	mul.f32 	%f300, %f299, %f298;
	div.rn.f32 	%f301, %f300, %f492;
	st.global.f32 	[%rd38+-12], %f301;
	ld.global.f32 	%f302, [%rd53+-8];
	sub.f32 	%f303, %f302, %f484;
	fma.rn.f32 	%f304, %f303, 0f3BBB989D, 0f3F000000;
	cvt.sat.f32.f32 	%f305, %f304;
	fma.rm.f32 	%f306, %f305, %f279, %f278;
	add.f32 	%f307, %f306, 0fCB40007F;
	neg.f32 	%f308, %f307;
	fma.rn.f32 	%f309, %f303, 0f3FB8AA3B, %f308;
	fma.rn.f32 	%f310, %f303, 0f32A57060, %f309;
	mov.b32 	%r93, %f306;
	shl.b32 	%r94, %r93, 23;
	mov.b32 	%f311, %r94;
	ex2.approx.ftz.f32 	%f312, %f310;
	mul.f32 	%f313, %f312, %f311;
	div.rn.f32 	%f314, %f313, %f492;
	st.global.f32 	[%rd38+-8], %f314;
	ld.global.f32 	%f315, [%rd53+-4];
	sub.f32 	%f316, %f315, %f484;
	fma.rn.f32 	%f317, %f316, 0f3BBB989D, 0f3F000000;
	cvt.sat.f32.f32 	%f318, %f317;
	fma.rm.f32 	%f319, %f318, %f279, %f278;
	add.f32 	%f320, %f319, 0fCB40007F;
	neg.f32 	%f321, %f320;
	fma.rn.f32 	%f322, %f316, 0f3FB8AA3B, %f321;
	fma.rn.f32 	%f323, %f316, 0f32A57060, %f322;
	mov.b32 	%r95, %f319;
	shl.b32 	%r96, %r95, 23;
	mov.b32 	%f324, %r96;
	ex2.approx.ftz.f32 	%f325, %f323;
	mul.f32 	%f326, %f325, %f324;
	div.rn.f32 	%f327, %f326, %f492;
	st.global.f32 	[%rd38+-4], %f327;
	ld.global.f32 	%f328, [%rd53];
	sub.f32 	%f329, %f328, %f484;
	fma.rn.f32 	%f330, %f329, 0f3BBB989D, 0f3F000000;
	cvt.sat.f32.f32 	%f331, %f330;
	fma.rm.f32 	%f332, %f331, %f279, %f278;
	add.f32 	%f333, %f332, 0fCB40007F;
	neg.f32 	%f334, %f333;
	fma.rn.f32 	%f335, %f329, 0f3FB8AA3B, %f334;
	fma.rn.f32 	%f336, %f329, 0f32A57060, %f335;
	mov.b32 	%r97, %f332;
	shl.b32 	%r98, %r97, 23;
	mov.b32 	%f337, %r98;
	ex2.approx.ftz.f32 	%f338, %f336;
	mul.f32 	%f339, %f338, %f337;
	div.rn.f32 	%f340, %f339, %f492;
	st.global.f32 	[%rd38], %f340;
	ld.global.f32 	%f341, [%rd53+4];
	sub.f32 	%f342, %f341, %f484;
	fma.rn.f32 	%f343, %f342, 0f3BBB989D, 0f3F000000;
	cvt.sat.f32.f32 	%f344, %f343;
	fma.rm.f32 	%f345, %f344, %f279, %f278;
	add.f32 	%f346, %f345, 0fCB40007F;
	neg.f32 	%f347, %f346;
	fma.rn.f32 	%f348, %f342, 0f3FB8AA3B, %f347;
	fma.rn.f32 	%f349, %f342, 0f32A57060, %f348;
	mov.b32 	%r99, %f345;
	shl.b32 	%r100, %r99, 23;
	mov.b32 	%f350, %r100;
	ex2.approx.ftz.f32 	%f351, %f349;
	mul.f32 	%f352, %f351, %f350;
	div.rn.f32 	%f353, %f352, %f492;
	st.global.f32 	[%rd38+4], %f353;
	ld.global.f32 	%f354, [%rd53+8];
	sub.f32 	%f355, %f354, %f484;
	fma.rn.f32 	%f356, %f355, 0f3BBB989D, 0f3F000000;
	cvt.sat.f32.f32 	%f357, %f356;
	fma.rm.f32 	%f358, %f357, %f279, %f278;
	add.f32 	%f359, %f358, 0fCB40007F;
	neg.f32 	%f360, %f359;
	fma.rn.f32 	%f361, %f355, 0f3FB8AA3B, %f360;
	fma.rn.f32 	%f362, %f355, 0f32A57060, %f361;
	mov.b32 	%r101, %f358;
	shl.b32 	%r102, %r101, 23;
	mov.b32 	%f363, %r102;
	ex2.approx.ftz.f32 	%f364, %f362;
	mul.f32 	%f365, %f364, %f363;
	div.rn.f32 	%f366, %f365, %f492;
	st.global.f32 	[%rd38+8], %f366;
	ld.global.f32 	%f367, [%rd53+12];
	sub.f32 	%f368, %f367, %f484;
	fma.rn.f32 	%f369, %f368, 0f3BBB989D, 0f3F000000;
	cvt.sat.f32.f32 	%f370, %f369;
	fma.rm.f32 	%f371, %f370, %f279, %f278;
	add.f32 	%f372, %f371, 0fCB40007F;
	neg.f32 	%f373, %f372;
	fma.rn.f32 	%f374, %f368, 0f3FB8AA3B, %f373;
	fma.rn.f32 	%f375, %f368, 0f32A57060, %f374;
	mov.b32 	%r103, %f371;
	shl.b32 	%r104, %r103, 23;
	mov.b32 	%f376, %r104;
	ex2.approx.ftz.f32 	%f377, %f375;
	mul.f32 	%f378, %f377, %f376;
	div.rn.f32 	%f379, %f378, %f492;
	st.global.f32 	[%rd38+12], %f379;
	add.s32 	%r135, %r135, 8;
	add.s32 	%r134, %r134, 8;
	add.s64 	%rd53, %rd53, 32;
	setp.ne.s32 	%p22, %r134, 0;
	@%p22 bra 	$L__BB0_30;
$L__BB0_31:
	setp.eq.s32 	%p23, %r32, 0;
	@%p23 bra 	$L__BB0_39;
	and.b32  	%r42, %r47, 3;
	setp.lt.u32 	%p24, %r32, 4;
	@%p24 bra 	$L__BB0_34;
	add.s32 	%r105, %r136, %r2;
	mul.wide.u32 	%rd39, %r136, 4;
	add.s64 	%rd40, %rd3, %rd39;
	ld.global.f32 	%f380, [%rd40];
	sub.f32 	%f381, %f380, %f484;
	fma.rn.f32 	%f382, %f381, 0f3BBB989D, 0f3F000000;
	cvt.sat.f32.f32 	%f383, %f382;
	mov.f32 	%f384, 0f4B400001;
	mov.f32 	%f385, 0f437C0000;
	fma.rm.f32 	%f386, %f383, %f385, %f384;
	add.f32 	%f387, %f386, 0fCB40007F;
	neg.f32 	%f388, %f387;
	fma.rn.f32 	%f389, %f381, 0f3FB8AA3B, %f388;
	fma.rn.f32 	%f390, %f381, 0f32A57060, %f389;
	mov.b32 	%r106, %f386;
	shl.b32 	%r107, %r106, 23;
	mov.b32 	%f391, %r107;
	ex2.approx.ftz.f32 	%f392, %f390;
	mul.f32 	%f393, %f392, %f391;
	div.rn.f32 	%f394, %f393, %f492;
	mul.wide.s32 	%rd41, %r105, 4;
	add.s64 	%rd42, %rd1, %rd41;
	st.global.f32 	[%rd42], %f394;
	ld.global.f32 	%f395, [%rd40+4];
	sub.f32 	%f396, %f395, %f484;
	fma.rn.f32 	%f397, %f396, 0f3BBB989D, 0f3F000000;
	cvt.sat.f32.f32 	%f398, %f397;
	fma.rm.f32 	%f399, %f398, %f385, %f384;
	add.f32 	%f400, %f399, 0fCB40007F;
	neg.f32 	%f401, %f400;
	fma.rn.f32 	%f402, %f396, 0f3FB8AA3B, %f401;
	fma.rn.f32 	%f403, %f396, 0f32A57060, %f402;
	mov.b32 	%r108, %f399;
	shl.b32 	%r109, %r108, 23;
	mov.b32 	%f404, %r109;
	ex2.approx.ftz.f32 	%f405, %f403;
	mul.f32 	%f406, %f405, %f404;
	div.rn.f32 	%f407, %f406, %f492;
	st.global.f32 	[%rd42+4], %f407;
	ld.global.f32 	%f408, [%rd40+8];
	sub.f32 	%f409, %f408, %f484;
	fma.rn.f32 	%f410, %f409, 0f3BBB989D, 0f3F000000;
	cvt.sat.f32.f32 	%f411, %f410;
	fma.rm.f32 	%f412, %f411, %f385, %f384;
	add.f32 	%f413, %f412, 0fCB40007F;
	neg.f32 	%f414, %f413;
	fma.rn.f32 	%f415, %f409, 0f3FB8AA3B, %f414;
	fma.rn.f32 	%f416, %f409, 0f32A57060, %f415;
	mov.b32 	%r110, %f412;
	shl.b32 	%r111, %r110, 23;
	mov.b32 	%f417, %r111;
	ex2.approx.ftz.f32 	%f418, %f416;
	mul.f32 	%f419, %f418, %f417;
	div.rn.f32 	%f420, %f419, %f492;
	st.global.f32 	[%rd42+8], %f420;
	ld.global.f32 	%f421, [%rd40+12];
	sub.f32 	%f422, %f421, %f484;
	fma.rn.f32 	%f423, %f422, 0f3BBB989D, 0f3F000000;
	cvt.sat.f32.f32 	%f424, %f423;
	fma.rm.f32 	%f425, %f424, %f385, %f384;
	add.f32 	%f426, %f425, 0fCB40007F;
	neg.f32 	%f427, %f426;
	fma.rn.f32 	%f428, %f422, 0f3FB8AA3B, %f427;
	fma.rn.f32 	%f429, %f422, 0f32A57060, %f428;
	mov.b32 	%r112, %f425;
	shl.b32 	%r113, %r112, 23;
	mov.b32 	%f430, %r113;
	ex2.approx.ftz.f32 	%f431, %f429;
	mul.f32 	%f432, %f431, %f430;
	div.rn.f32 	%f433, %f432, %f492;
	st.global.f32 	[%rd42+12], %f433;
	add.s32 	%r136, %r136, 4;
$L__BB0_34:
	setp.eq.s32 	%p25, %r42, 0;
	@%p25 bra 	$L__BB0_39;
	setp.eq.s32 	%p26, %r42, 1;
	@%p26 bra 	$L__BB0_37;
	add.s32 	%r114, %r136, %r2;
	mul.wide.u32 	%rd43, %r136, 4;
	add.s64 	%rd44, %rd3, %rd43;
	ld.global.f32 	%f434, [%rd44];
	sub.f32 	%f435, %f434, %f484;
	fma.rn.f32 	%f436, %f435, 0f3BBB989D, 0f3F000000;
	cvt.sat.f32.f32 	%f437, %f436;
	mov.f32 	%f438, 0f4B400001;
	mov.f32 	%f439, 0f437C0000;
	fma.rm.f32 	%f440, %f437, %f439, %f438;
	add.f32 	%f441, %f440, 0fCB40007F;
	neg.f32 	%f442, %f441;
	fma.rn.f32 	%f443, %f435, 0f3FB8AA3B, %f442;
	fma.rn.f32 	%f444, %f435, 0f32A57060, %f443;
	mov.b32 	%r115, %f440;
	shl.b32 	%r116, %r115, 23;
	mov.b32 	%f445, %r116;
	ex2.approx.ftz.f32 	%f446, %f444;
	mul.f32 	%f447, %f446, %f445;
	div.rn.f32 	%f448, %f447, %f492;
	mul.wide.s32 	%rd45, %r114, 4;
	add.s64 	%rd46, %rd1, %rd45;
	st.global.f32 	[%rd46], %f448;
	ld.global.f32 	%f449, [%rd44+4];
	sub.f32 	%f450, %f449, %f484;
	fma.rn.f32 	%f451, %f450, 0f3BBB989D, 0f3F000000;
	cvt.sat.f32.f32 	%f452, %f451;
	fma.rm.f32 	%f453, %f452, %f439, %f438;
	add.f32 	%f454, %f453, 0fCB40007F;
	neg.f32 	%f455, %f454;
	fma.rn.f32 	%f456, %f450, 0f3FB8AA3B, %f455;
	fma.rn.f32 	%f457, %f450, 0f32A57060, %f456;
	mov.b32 	%r117, %f453;
	shl.b32 	%r118, %r117, 23;
	mov.b32 	%f458, %r118;
	ex2.approx.ftz.f32 	%f459, %f457;
	mul.f32 	%f460, %f459, %f458;
	div.rn.f32 	%f461, %f460, %f492;
	st.global.f32 	[%rd46+4], %f461;
	add.s32 	%r136, %r136, 2;
$L__BB0_37:
	and.b32  	%r119, %r47, 1;
	setp.eq.b32 	%p27, %r119, 1;
	not.pred 	%p28, %p27;
	@%p28 bra 	$L__BB0_39;
	add.s32 	%r120, %r136, %r2;
	mul.wide.u32 	%rd47, %r136, 4;
	add.s64 	%rd48, %rd3, %rd47;
	ld.global.f32 	%f462, [%rd48];
	sub.f32 	%f463, %f462, %f484;
	fma.rn.f32 	%f464, %f463, 0f3BBB989D, 0f3F000000;
	cvt.sat.f32.f32 	%f465, %f464;
	mov.f32 	%f466, 0f4B400001;
	mov.f32 	%f467, 0f437C0000;
	fma.rm.f32 	%f468, %f465, %f467, %f466;
	add.f32 	%f469, %f468, 0fCB40007F;
	neg.f32 	%f470, %f469;
	fma.rn.f32 	%f471, %f463, 0f3FB8AA3B, %f470;
	fma.rn.f32 	%f472, %f463, 0f32A57060, %f471;
	mov.b32 	%r121, %f468;
	shl.b32 	%r122, %r121, 23;
	mov.b32 	%f473, %r122;
	ex2.approx.ftz.f32 	%f474, %f472;
	mul.f32 	%f475, %f474, %f473;
	div.rn.f32 	%f476, %f475, %f492;
	mul.wide.s32 	%rd49, %r120, 4;
	add.s64 	%rd50, %rd1, %rd49;
	st.global.f32 	[%rd50], %f476;
$L__BB0_39:
	ret;

}
	// .globl	_Z18cross_entropy_lossPfS_S_ii
.visible .entry _Z18cross_entropy_lossPfS_S_ii(
	.param .u64 .ptr .align 1 _Z18cross_entropy_lossPfS_S_ii_param_0,
	.param .u64 .ptr .align 1 _Z18cross_entropy_lossPfS_S_ii_param_1,
	.param .u64 .ptr .align 1 _Z18cross_entropy_lossPfS_S_ii_param_2,
	.param .u32 _Z18cross_entropy_lossPfS_S_ii_param_3,
	.param .u32 _Z18cross_entropy_lossPfS_S_ii_param_4
)
{
	.reg .pred 	%p<23>;
	.reg .b32 	%r<54>;
	.reg .b32 	%f<184>;
	.reg .b64 	%rd<21>;

	ld.param.u64 	%rd10, [_Z18cross_entropy_lossPfS_S_ii_param_0];
	ld.param.u64 	%rd11, [_Z18cross_entropy_lossPfS_S_ii_param_1];
	ld.param.u64 	%rd9, [_Z18cross_entropy_lossPfS_S_ii_param_2];
	ld.param.u32 	%r15, [_Z18cross_entropy_lossPfS_S_ii_param_3];
	ld.param.u32 	%r14, [_Z18cross_entropy_lossPfS_S_ii_param_4];
	cvta.to.global.u64 	%rd1, %rd10;
	cvta.to.global.u64 	%rd2, %rd11;
	mov.u32 	%r16, %ctaid.x;
	mov.u32 	%r17, %ntid.x;
	mov.u32 	%r18, %tid.x;
	mad.lo.s32 	%r1, %r16, %r17, %r18;
	setp.ge.s32 	%p1, %r1, %r15;
	@%p1 bra 	$L__BB1_24;
	mul.lo.s32 	%r2, %r14, %r1;
	setp.lt.s32 	%p2, %r14, 1;
	mov.f32 	%f173, 0f00000000;
	@%p2 bra 	$L__BB1_23;
	and.b32  	%r3, %r14, 3;
	setp.lt.u32 	%p3, %r14, 4;
	mov.f32 	%f173, 0f00000000;
	mov.b32 	%r53, 0;
	@%p3 bra 	$L__BB1_13;
	and.b32  	%r53, %r14, 2147483644;
	neg.s32 	%r51, %r53;
	add.s64 	%rd3, %rd2, 8;
	add.s64 	%rd4, %rd1, 8;
	mov.f32 	%f173, 0f00000000;
	mov.u32 	%r50, %r2;
$L__BB1_4:
	.pragma "nounroll";
	mul.wide.s32 	%rd12, %r50, 4;
	add.s64 	%rd5, %rd3, %rd12;
	add.s64 	%rd6, %rd4, %rd12;
	ld.global.f32 	%f2, [%rd5+-8];
	setp.leu.f32 	%p4, %f2, 0f00000000;
	@%p4 bra 	$L__BB1_6;
	ld.global.f32 	%f31, [%rd6+-8];
	max.f32 	%f32, %f31, 0f33D6BF95;
	mov.b32 	%r20, %f32;
	add.s32 	%r21, %r20, -1059760811;
	and.b32  	%r22, %r21, -8388608;
	sub.s32 	%r23, %r20, %r22;
	mov.b32 	%f33, %r23;
	cvt.rn.f32.s32 	%f34, %r22;
	fma.rn.f32 	%f35, %f34, 0f34000000, 0f00000000;
	add.f32 	%f36, %f33, 0fBF800000;
	fma.rn.f32 	%f37, %f36, 0fBE055027, 0f3E1039F6;
	fma.rn.f32 	%f38, %f37, %f36, 0fBDF8CDCC;
	fma.rn.f32 	%f39, %f38, %f36, 0f3E0F2955;
	fma.rn.f32 	%f40, %f39, %f36, 0fBE2AD8B9;
	fma.rn.f32 	%f41, %f40, %f36, 0f3E4CED0B;
	fma.rn.f32 	%f42, %f41, %f36, 0fBE7FFF22;
	fma.rn.f32 	%f43, %f42, %f36, 0f3EAAAA78;
	fma.rn.f32 	%f44, %f43, %f36, 0fBF000000;
	mul.f32 	%f45, %f36, %f44;
	fma.rn.f32 	%f46, %f45, %f36, %f36;
	fma.rn.f32 	%f47, %f35, 0f3F317218, %f46;
	setp.gt.u32 	%p5, %r20, 2139095039;
	fma.rn.f32 	%f48, %f32, 0f7F800000, 0f7F800000;
	selp.f32 	%f49, %f48, %f47, %p5;
	mul.f32 	%f50, %f2, %f49;
	sub.f32 	%f173, %f173, %f50;
$L__BB1_6:
	ld.global.f32 	%f5, [%rd5+-4];
	setp.leu.f32 	%p6, %f5, 0f00000000;
	@%p6 bra 	$L__BB1_8;
	ld.global.f32 	%f51, [%rd6+-4];
	max.f32 	%f52, %f51, 0f33D6BF95;
	mov.b32 	%r24, %f52;
	add.s32 	%r25, %r24, -1059760811;
	and.b32  	%r26, %r25, -8388608;
	sub.s32 	%r27, %r24, %r26;
	mov.b32 	%f53, %r27;
	cvt.rn.f32.s32 	%f54, %r26;
	fma.rn.f32 	%f55, %f54, 0f34000000, 0f00000000;
	add.f32 	%f56, %f53, 0fBF800000;
	fma.rn.f32 	%f57, %f56, 0fBE055027, 0f3E1039F6;
	fma.rn.f32 	%f58, %f57, %f56, 0fBDF8CDCC;
	fma.rn.f32 	%f59, %f58, %f56, 0f3E0F2955;
	fma.rn.f32 	%f60, %f59, %f56, 0fBE2AD8B9;
	fma.rn.f32 	%f61, %f60, %f56, 0f3E4CED0B;
	fma.rn.f32 	%f62, %f61, %f56, 0fBE7FFF22;
	fma.rn.f32 	%f63, %f62, %f56, 0f3EAAAA78;
	fma.rn.f32 	%f64, %f63, %f56, 0fBF000000;
	mul.f32 	%f65, %f56, %f64;
	fma.rn.f32 	%f66, %f65, %f56, %f56;
	fma.rn.f32 	%f67, %f55, 0f3F317218, %f66;
	setp.gt.u32 	%p7, %r24, 2139095039;
	fma.rn.f32 	%f68, %f52, 0f7F800000, 0f7F800000;
	selp.f32 	%f69, %f68, %f67, %p7;
	mul.f32 	%f70, %f5, %f69;
	sub.f32 	%f173, %f173, %f70;
$L__BB1_8:
	ld.global.f32 	%f8, [%rd5];
	setp.leu.f32 	%p8, %f8, 0f00000000;
	@%p8 bra 	$L__BB1_10;
	ld.global.f32 	%f71, [%rd6];
	max.f32 	%f72, %f71, 0f33D6BF95;
	mov.b32 	%r28, %f72;
	add.s32 	%r29, %r28, -1059760811;
	and.b32  	%r30, %r29, -8388608;
	sub.s32 	%r31, %r28, %r30;
	mov.b32 	%f73, %r31;
	cvt.rn.f32.s32 	%f74, %r30;
	fma.rn.f32 	%f75, %f74, 0f34000000, 0f00000000;
	add.f32 	%f76, %f73, 0fBF800000;
	fma.rn.f32 	%f77, %f76, 0fBE055027, 0f3E1039F6;
	fma.rn.f32 	%f78, %f77, %f76, 0fBDF8CDCC;
	fma.rn.f32 	%f79, %f78, %f76, 0f3E0F2955;
	fma.rn.f32 	%f80, %f79, %f76, 0fBE2AD8B9;
	fma.rn.f32 	%f81, %f80, %f76, 0f3E4CED0B;
	fma.rn.f32 	%f82, %f81, %f76, 0fBE7FFF22;
	fma.rn.f32 	%f83, %f82, %f76, 0f3EAAAA78;
	fma.rn.f32 	%f84, %f83, %f76, 0fBF000000;
	mul.f32 	%f85, %f76, %f84;
	fma.rn.f32 	%f86, %f85, %f76, %f76;
	fma.rn.f32 	%f87, %f75, 0f3F317218, %f86;
	setp.gt.u32 	%p9, %r28, 2139095039;
	fma.rn.f32 	%f88, %f72, 0f7F800000, 0f7F800000;
	selp.f32 	%f89, %f88, %f87, %p9;
	mul.f32 	%f90, %f8, %f89;
	sub.f32 	%f173, %f173, %f90;
$L__BB1_10:
	ld.global.f32 	%f11, [%rd5+4];
	setp.leu.f32 	%p10, %f11, 0f00000000;
	@%p10 bra 	$L__BB1_12;
	ld.global.f32 	%f91, [%rd6+4];
	max.f32 	%f92, %f91, 0f33D6BF95;
	mov.b32 	%r32, %f92;
	add.s32 	%r33, %r32, -1059760811;
	and.b32  	%r34, %r33, -8388608;
	sub.s32 	%r35, %r32, %r34;
	mov.b32 	%f93, %r35;
	cvt.rn.f32.s32 	%f94, %r34;
	fma.rn.f32 	%f95, %f94, 0f34000000, 0f00000000;
	add.f32 	%f96, %f93, 0fBF800000;
	fma.rn.f32 	%f97, %f96, 0fBE055027, 0f3E1039F6;
	fma.rn.f32 	%f98, %f97, %f96, 0fBDF8CDCC;
	fma.rn.f32 	%f99, %f98, %f96, 0f3E0F2955;
	fma.rn.f32 	%f100, %f99, %f96, 0fBE2AD8B9;
	fma.rn.f32 	%f101, %f100, %f96, 0f3E4CED0B;
	fma.rn.f32 	%f102, %f101, %f96, 0fBE7FFF22;
	fma.rn.f32 	%f103, %f102, %f96, 0f3EAAAA78;
	fma.rn.f32 	%f104, %f103, %f96, 0fBF000000;
	mul.f32 	%f105, %f96, %f104;
	fma.rn.f32 	%f106, %f105, %f96, %f96;
	fma.rn.f32 	%f107, %f95, 0f3F317218, %f106;
	setp.gt.u32 	%p11, %r32, 2139095039;
	fma.rn.f32 	%f108, %f92, 0f7F800000, 0f7F800000;
	selp.f32 	%f109, %f108, %f107, %p11;
	mul.f32 	%f110, %f11, %f109;
	sub.f32 	%f173, %f173, %f110;
$L__BB1_12:
	add.s32 	%r51, %r51, 4;
	add.s32 	%r50, %r50, 4;
	setp.ne.s32 	%p12, %r51, 0;
	@%p12 bra 	$L__BB1_4;
$L__BB1_13:
	setp.eq.s32 	%p13, %r3, 0;
	@%p13 bra 	$L__BB1_23;
	setp.eq.s32 	%p14, %r3, 1;
	@%p14 bra 	$L__BB1_20;
	add.s32 	%r36, %r53, %r2;
	mul.wide.s32 	%rd13, %r36, 4;
	add.s64 	%rd7, %rd2, %rd13;
	ld.global.f32 	%f16, [%rd7];
	setp.leu.f32 	%p15, %f16, 0f00000000;
	add.s64 	%rd8, %rd1, %rd13;
	@%p15 bra 	$L__BB1_17;
	ld.global.f32 	%f112, [%rd8];
	max.f32 	%f113, %f112, 0f33D6BF95;
	mov.b32 	%r37, %f113;
	add.s32 	%r38, %r37, -1059760811;
	and.b32  	%r39, %r38, -8388608;
	sub.s32 	%r40, %r37, %r39;
	mov.b32 	%f114, %r40;
	cvt.rn.f32.s32 	%f115, %r39;
	fma.rn.f32 	%f116, %f115, 0f34000000, 0f00000000;
	add.f32 	%f117, %f114, 0fBF800000;
	fma.rn.f32 	%f118, %f117, 0fBE055027, 0f3E1039F6;
	fma.rn.f32 	%f119, %f118, %f117, 0fBDF8CDCC;
	fma.rn.f32 	%f120, %f119, %f117, 0f3E0F2955;
	fma.rn.f32 	%f121, %f120, %f117, 0fBE2AD8B9;
	fma.rn.f32 	%f122, %f121, %f117, 0f3E4CED0B;
	fma.rn.f32 	%f123, %f122, %f117, 0fBE7FFF22;
	fma.rn.f32 	%f124, %f123, %f117, 0f3EAAAA78;
	fma.rn.f32 	%f125, %f124, %f117, 0fBF000000;
	mul.f32 	%f126, %f117, %f125;
	fma.rn.f32 	%f127, %f126, %f117, %f117;
	fma.rn.f32 	%f128, %f116, 0f3F317218, %f127;
	setp.gt.u32 	%p16, %r37, 2139095039;
	fma.rn.f32 	%f129, %f113, 0f7F800000, 0f7F800000;
	selp.f32 	%f130, %f129, %f128, %p16;
	mul.f32 	%f131, %f16, %f130;
	sub.f32 	%f173, %f173, %f131;
$L__BB1_17:
	ld.global.f32 	%f19, [%rd7+4];
	setp.leu.f32 	%p17, %f19, 0f00000000;
	@%p17 bra 	$L__BB1_19;
	ld.global.f32 	%f132, [%rd8+4];
	max.f32 	%f133, %f132, 0f33D6BF95;
	mov.b32 	%r41, %f133;
	add.s32 	%r42, %r41, -1059760811;
	and.b32  	%r43, %r42, -8388608;
	sub.s32 	%r44, %r41, %r43;
	mov.b32 	%f134, %r44;
	cvt.rn.f32.s32 	%f135, %r43;
	fma.rn.f32 	%f136, %f135, 0f34000000, 0f00000000;
	add.f32 	%f137, %f134, 0fBF800000;
	fma.rn.f32 	%f138, %f137, 0fBE055027, 0f3E1039F6;
	fma.rn.f32 	%f139, %f138, %f137, 0fBDF8CDCC;
	fma.rn.f32 	%f140, %f139, %f137, 0f3E0F2955;
	fma.rn.f32 	%f141, %f140, %f137, 0fBE2AD8B9;
	fma.rn.f32 	%f142, %f141, %f137, 0f3E4CED0B;
	fma.rn.f32 	%f143, %f142, %f137, 0fBE7FFF22;
	fma.rn.f32 	%f144, %f143, %f137, 0f3EAAAA78;
	fma.rn.f32 	%f145, %f144, %f137, 0fBF000000;
	mul.f32 	%f146, %f137, %f145;
	fma.rn.f32 	%f147, %f146, %f137, %f137;
	fma.rn.f32 	%f148, %f136, 0f3F317218, %f147;
	setp.gt.u32 	%p18, %r41, 2139095039;
	fma.rn.f32 	%f149, %f133, 0f7F800000, 0f7F800000;
	selp.f32 	%f150, %f149, %f148, %p18;
	mul.f32 	%f151, %f19, %f150;
	sub.f32 	%f173, %f173, %f151;
$L__BB1_19:
	add.s32 	%r53, %r53, 2;
$L__BB1_20:
	and.b32  	%r45, %r14, 1;
	setp.eq.b32 	%p19, %r45, 1;
	not.pred 	%p20, %p19;
	@%p20 bra 	$L__BB1_23;
	add.s32 	%r13, %r53, %r2;
	mul.wide.s32 	%rd14, %r13, 4;
	add.s64 	%rd15, %rd2, %rd14;
	ld.global.f32 	%f24, [%rd15];
	setp.leu.f32 	%p21, %f24, 0f00000000;
	@%p21 bra 	$L__BB1_23;
	add.s64 	%rd17, %rd1, %rd14;
	ld.global.f32 	%f152, [%rd17];
	max.f32 	%f153, %f152, 0f33D6BF95;
	mov.b32 	%r46, %f153;
	add.s32 	%r47, %r46, -1059760811;
	and.b32  	%r48, %r47, -8388608;
	sub.s32 	%r49, %r46, %r48;
	mov.b32 	%f154, %r49;
	cvt.rn.f32.s32 	%f155, %r48;
	fma.rn.f32 	%f156, %f155, 0f34000000, 0f00000000;
	add.f32 	%f157, %f154, 0fBF800000;
	fma.rn.f32 	%f158, %f157, 0fBE055027, 0f3E1039F6;
	fma.rn.f32 	%f159, %f158, %f157, 0fBDF8CDCC;
	fma.rn.f32 	%f160, %f159, %f157, 0f3E0F2955;
	fma.rn.f32 	%f161, %f160, %f157, 0fBE2AD8B9;
	fma.rn.f32 	%f162, %f161, %f157, 0f3E4CED0B;
	fma.rn.f32 	%f163, %f162, %f157, 0fBE7FFF22;
	fma.rn.f32 	%f164, %f163, %f157, 0f3EAAAA78;
	fma.rn.f32 	%f165, %f164, %f157, 0fBF000000;
	mul.f32 	%f166, %f157, %f165;
	fma.rn.f32 	%f167, %f166, %f157, %f157;
	fma.rn.f32 	%f168, %f156, 0f3F317218, %f167;
	setp.gt.u32 	%p22, %r46, 2139095039;
	fma.rn.f32 	%f169, %f153, 0f7F800000, 0f7F800000;
	selp.f32 	%f170, %f169, %f168, %p22;
	mul.f32 	%f171, %f24, %f170;
	sub.f32 	%f173, %f173, %f171;
$L__BB1_23:
	cvta.to.global.u64 	%rd18, %rd9;
	mul.wide.s32 	%rd19, %r1, 4;
	add.s64 	%rd20, %rd18, %rd19;
	st.global.f32 	[%rd20], %f173;
$L__BB1_24:
	ret;

}


// ===== COMPILED SASS (sm_100) =====

	.target	sm_100

	.elftype	@"ET_EXEC"


//--------------------- .note.nv.tkinfo           --------------------------
	.section	.note.nv.tkinfo,"",@"SHT_NOTE"
	.sectionflags	@"SHF_NOTE_NV_TKINFO"
	.tkinfo
        /*0018*/ 	.word	0x00000002
        /*0030*/ 	.string	""
        /*0030*/ 	.string	"ptxas"
        /*0030*/ 	.string	"Cuda compilation tools, release 13.0, V13.0.88"
        /*0030*/ 	.string	"Build cuda_13.0.r13.0/compiler.36424714_0"
        /*0030*/ 	.string	"-arch sm_100 -m 64 "



//--------------------- .note.nv.cuinfo           --------------------------
	.section	.note.nv.cuinfo,"",@"SHT_NOTE"
	.sectionflags	@"SHF_NOTE_NV_CUINFO"
        /*0018*/ 	.short	0x0002
        /*001a*/ 	.short	0x0064
        /*001c*/ 	.short	0x0082
	.zero		2


//--------------------- .nv.info                  --------------------------
	.section	.nv.info,"",@"SHT_CUDA_INFO"
	.align	4


	//----- nvinfo : EIATTR_REGCOUNT
	.align		4
        /*0000*/ 	.byte	0x04, 0x2f
        /*0002*/ 	.short	(.L_1 - .L_0)
	.align		4
.L_0:
        /*0004*/ 	.word	index@(_Z15softmax_forwardPfS_ii)
        /*0008*/ 	.word	0x0000001f


	//----- nvinfo : EIATTR_FRAME_SIZE
	.align		4
.L_1:
        /*000c*/ 	.byte	0x04, 0x11
        /*000e*/ 	.short	(.L_3 - .L_2)
	.align		4
.L_2:
        /*0010*/ 	.word	index@($__internal_0_$__cuda_sm3x_div_rn_noftz_f32_slowpath)
        /*0014*/ 	.word	0x00000000


	//----- nvinfo : EIATTR_FRAME_SIZE
	.align		4
.L_3:
        /*0018*/ 	.byte	0x04, 0x11
        /*001a*/ 	.short	(.L_5 - .L_4)
	.align		4
.L_4:
        /*001c*/ 	.word	index@(_Z15softmax_forwardPfS_ii)
        /*0020*/ 	.word	0x00000000


	//----- nvinfo : EIATTR_REGCOUNT
	.align		4
.L_5:
        /*0024*/ 	.byte	0x04, 0x2f
        /*0026*/ 	.short	(.L_7 - .L_6)
	.align		4
.L_6:
        /*0028*/ 	.word	index@(_Z18cross_entropy_lossPfS_S_ii)
        /*002c*/ 	.word	0x00000016


	//----- nvinfo : EIATTR_FRAME_SIZE
	.align		4
.L_7:
        /*0030*/ 	.byte	0x04, 0x11
        /*0032*/ 	.short	(.L_9 - .L_8)
	.align		4
.L_8:
        /*0034*/ 	.word	index@(_Z18cross_entropy_lossPfS_S_ii)
        /*0038*/ 	.word	0x00000000


	//----- nvinfo : EIATTR_MIN_STACK_SIZE
	.align		4
.L_9:
        /*003c*/ 	.byte	0x04, 0x12
        /*003e*/ 	.short	(.L_11 - .L_10)
	.align		4
.L_10:
        /*0040*/ 	.word	index@(_Z18cross_entropy_lossPfS_S_ii)
        /*0044*/ 	.word	0x00000000


	//----- nvinfo : EIATTR_MIN_STACK_SIZE
	.align		4
.L_11:
        /*0048*/ 	.byte	0x04, 0x12
        /*004a*/ 	.short	(.L_13 - .L_12)
	.align		4
.L_12:
        /*004c*/ 	.word	index@(_Z15softmax_forwardPfS_ii)
        /*0050*/ 	.word	0x00000000
.L_13:


//--------------------- .nv.compat                --------------------------
	.section	.nv.compat,"",@"SHT_CUDA_COMPAT_INFO"
	.align	4
        /*0000*/ 	.byte	0x02, 0x09, 0x00, 0x00, 0x02, 0x02, 0x01, 0x00, 0x02, 0x05, 0x05, 0x00, 0x03, 0x07, 0x01, 0x01
        /*0010*/ 	.byte	0x02, 0x03, 0x00, 0x00, 0x02, 0x06, 0x01, 0x00, 0x04, 0x0b, 0x08, 0x00, 0x01, 0x00, 0x00, 0x00
        /*0020*/ 	.byte	0x00, 0x00, 0x00, 0x00


//--------------------- .nv.info._Z18cross_entropy_lossPfS_S_ii --------------------------
	.section	.nv.info._Z18cross_entropy_lossPfS_S_ii,"",@"SHT_CUDA_INFO"
	.sectionflags	@""
	.align	4


	//----- nvinfo : EIATTR_CUDA_API_VERSION
	.align		4
        /*0000*/ 	.byte	0x04, 0x37
        /*0002*/ 	.short	(.L_15 - .L_14)
.L_14:
        /*0004*/ 	.word	0x00000082


	//----- nvinfo : EIATTR_KPARAM_INFO
	.align		4
.L_15:
        /*0008*/ 	.byte	0x04, 0x17
        /*000a*/ 	.short	(.L_17 - .L_16)
.L_16:
        /*000c*/ 	.word	0x00000000
        /*0010*/ 	.short	0x0004
        /*0012*/ 	.short	0x001c
        /*0014*/ 	.byte	0x00, 0xf0, 0x11, 0x00


	//----- nvinfo : EIATTR_KPARAM_INFO
	.align		4
.L_17:
        /*0018*/ 	.byte	0x04, 0x17
        /*001a*/ 	.short	(.L_19 - .L_18)
.L_18:
        /*001c*/ 	.word	0x00000000
        /*0020*/ 	.short	0x0003
        /*0022*/ 	.short	0x0018
        /*0024*/ 	.byte	0x00, 0xf0, 0x11, 0x00


	//----- nvinfo : EIATTR_KPARAM_INFO
	.align		4
.L_19:
        /*0028*/ 	.byte	0x04, 0x17
        /*002a*/ 	.short	(.L_21 - .L_20)
.L_20:
        /*002c*/ 	.word	0x00000000
        /*0030*/ 	.short	0x0002
        /*0032*/ 	.short	0x0010
        /*0034*/ 	.byte	0x00, 0xf5, 0x21, 0x00


	//----- nvinfo : EIATTR_KPARAM_INFO
	.align		4
.L_21:
        /*0038*/ 	.byte	0x04, 0x17
        /*003a*/ 	.short	(.L_23 - .L_22)
.L_22:
        /*003c*/ 	.word	0x00000000
        /*0040*/ 	.short	0x0001
        /*0042*/ 	.short	0x0008
        /*0044*/ 	.byte	0x00, 0xf5, 0x21, 0x00


	//----- nvinfo : EIATTR_KPARAM_INFO
	.align		4
.L_23:
        /*0048*/ 	.byte	0x04, 0x17
        /*004a*/ 	.short	(.L_25 - .L_24)
.L_24:
        /*004c*/ 	.word	0x00000000
        /*0050*/ 	.short	0x0000
        /*0052*/ 	.short	0x0000
        /*0054*/ 	.byte	0x00, 0xf5, 0x21, 0x00


	//----- nvinfo : EIATTR_SPARSE_MMA_MASK
	.align		4
.L_25:
        /*0058*/ 	.byte	0x03, 0x50
        /*005a*/ 	.short	0x0000


	//----- nvinfo : EIATTR_MAXREG_COUNT
	.align		4
        /*005c*/ 	.byte	0x03, 0x1b
        /*005e*/ 	.short	0x00ff


	//----- nvinfo : EIATTR_MERCURY_ISA_VERSION
	.align		4
        /*0060*/ 	.byte	0x03, 0x5f
        /*0062*/ 	.short	0x0101


	//----- nvinfo : EIATTR_VRC_CTA_INIT_COUNT
	.align		4
        /*0064*/ 	.byte	0x02, 0x4a
	.zero		1
	.zero		1


	//----- nvinfo : EIATTR_EXIT_INSTR_OFFSETS
	.align		4
        /*0068*/ 	.byte	0x04, 0x1c
        /*006a*/ 	.short	(.L_27 - .L_26)


	//   ....[0]....
.L_26:
        /*006c*/ 	.word	0x00000070


	//   ....[1]....
        /*0070*/ 	.word	0x00001070


	//----- nvinfo : EIATTR_CRS_STACK_SIZE
	.align		4
.L_27:
        /*0074*/ 	.byte	0x04, 0x1e
        /*0076*/ 	.short	(.L_29 - .L_28)
.L_28:
        /*0078*/ 	.word	0x00000000


	//----- nvinfo : EIATTR_CBANK_PARAM_SIZE
	.align		4
.L_29:
        /*007c*/ 	.byte	0x03, 0x19
        /*007e*/ 	.short	0x0020


	//----- nvinfo : EIATTR_PARAM_CBANK
	.align		4
        /*0080*/ 	.byte	0x04, 0x0a
        /*0082*/ 	.short	(.L_31 - .L_30)
	.align		4
.L_30:
        /*0084*/ 	.word	index@(.nv.constant0._Z18cross_entropy_lossPfS_S_ii)
        /*0088*/ 	.short	0x0380
        /*008a*/ 	.short	0x0020


	//----- nvinfo : EIATTR_SW_WAR
	.align		4
.L_31:
        /*008c*/ 	.byte	0x04, 0x36
        /*008e*/ 	.short	(.L_33 - .L_32)
.L_32:
        /*0090*/ 	.word	0x00000008
.L_33:


//--------------------- .nv.info._Z15softmax_forwardPfS_ii --------------------------
	.section	.nv.info._Z15softmax_forwardPfS_ii,"",@"SHT_CUDA_INFO"
	.sectionflags	@""
	.align	4


	//----- nvinfo : EIATTR_CUDA_API_VERSION
	.align		4
        /*0000*/ 	.byte	0x04, 0x37
        /*0002*/ 	.short	(.L_35 - .L_34)
.L_34:
        /*0004*/ 	.word	0x00000082


	//----- nvinfo : EIATTR_KPARAM_INFO
	.align		4
.L_35:
        /*0008*/ 	.byte	0x04, 0x17
        /*000a*/ 	.short	(.L_37 - .L_36)
.L_36:
        /*000c*/ 	.word	0x00000000
        /*0010*/ 	.short	0x0003
        /*0012*/ 	.short	0x0014
        /*0014*/ 	.byte	0x00, 0xf0, 0x11, 0x00


	//----- nvinfo : EIATTR_KPARAM_INFO
	.align		4
.L_37:
        /*0018*/ 	.byte	0x04, 0x17
        /*001a*/ 	.short	(.L_39 - .L_38)
.L_38:
        /*001c*/ 	.word	0x00000000
        /*0020*/ 	.short	0x0002
        /*0022*/ 	.short	0x0010
        /*0024*/ 	.byte	0x00, 0xf0, 0x11, 0x00


	//----- nvinfo : EIATTR_KPARAM_INFO
	.align		4
.L_39:
        /*0028*/ 	.byte	0x04, 0x17
        /*002a*/ 	.short	(.L_41 - .L_40)
.L_40:
        /*002c*/ 	.word	0x00000000
        /*0030*/ 	.short	0x0001
        /*0032*/ 	.short	0x0008
        /*0034*/ 	.byte	0x00, 0xf5, 0x21, 0x00


	//----- nvinfo : EIATTR_KPARAM_INFO
	.align		4
.L_41:
        /*0038*/ 	.byte	0x04, 0x17
        /*003a*/ 	.short	(.L_43 - .L_42)
.L_42:
        /*003c*/ 	.word	0x00000000
        /*0040*/ 	.short	0x0000
        /*0042*/ 	.short	0x0000
        /*0044*/ 	.byte	0x00, 0xf5, 0x21, 0x00


	//----- nvinfo : EIATTR_SPARSE_MMA_MASK
	.align		4
.L_43:
        /*0048*/ 	.byte	0x03, 0x50
        /*004a*/ 	.short	0x0000


	//----- nvinfo : EIATTR_MAXREG_COUNT
	.align		4
        /*004c*/ 	.byte	0x03, 0x1b
        /*004e*/ 	.short	0x00ff


	//----- nvinfo : EIATTR_MERCURY_ISA_VERSION
	.align		4
        /*0050*/ 	.byte	0x03, 0x5f
        /*0052*/ 	.short	0x0101


	//----- nvinfo : EIATTR_VRC_CTA_INIT_COUNT
	.align		4
        /*0054*/ 	.byte	0x02, 0x4a
	.zero		1
	.zero		1


	//----- nvinfo : EIATTR_EXIT_INSTR_OFFSETS
	.align		4
        /*0058*/ 	.byte	0x04, 0x1c
        /*005a*/ 	.short	(.L_45 - .L_44)


	//   ....[0]....
.L_44:
        /*005c*/ 	.word	0x00000070


	//   ....[1]....
        /*0060*/ 	.word	0x000012b0


	//   ....[2]....
        /*0064*/ 	.word	0x00002180


	//   ....[3]....
        /*0068*/ 	.word	0x000028e0


	//   ....[4]....
        /*006c*/ 	.word	0x00002cd0


	//   ....[5]....
        /*0070*/ 	.word	0x00002ec0


	//----- nvinfo : EIATTR_CRS_STACK_SIZE
	.align		4
.L_45:
        /*0074*/ 	.byte	0x04, 0x1e
        /*0076*/ 	.short	(.L_47 - .L_46)
.L_46:
        /*0078*/ 	.word	0x00000000


	//----- nvinfo : EIATTR_CBANK_PARAM_SIZE
	.align		4
.L_47:
        /*007c*/ 	.byte	0x03, 0x19
        /*007e*/ 	.short	0x0018


	//----- nvinfo : EIATTR_PARAM_CBANK
	.align		4
        /*0080*/ 	.byte	0x04, 0x0a
        /*0082*/ 	.short	(.L_49 - .L_48)
	.align		4
.L_48:
        /*0084*/ 	.word	index@(.nv.constant0._Z15softmax_forwardPfS_ii)
        /*0088*/ 	.short	0x0380
        /*008a*/ 	.short	0x0018


	//----- nvinfo : EIATTR_SW_WAR
	.align		4
.L_49:
        /*008c*/ 	.byte	0x04, 0x36
        /*008e*/ 	.short	(.L_51 - .L_50)
.L_50:
        /*0090*/ 	.word	0x00000008
.L_51:


//--------------------- .nv.callgraph             --------------------------
	.section	.nv.callgraph,"",@"SHT_CUDA_CALLGRAPH"
	.align	4
	.sectionentsize	8
	.align		4
        /*0000*/ 	.word	0x00000000
	.align		4
        /*0004*/ 	.word	0xffffffff
	.align		4
        /*0008*/ 	.word	0x00000000
	.align		4
        /*000c*/ 	.word	0xfffffffe
	.align		4
        /*0010*/ 	.word	0x00000000
	.align		4
        /*0014*/ 	.word	0xfffffffd
	.align		4
        /*0018*/ 	.word	0x00000000
	.align		4
        /*001c*/ 	.word	0xfffffffc


//--------------------- .text._Z18cross_entropy_lossPfS_S_ii --------------------------
	.section	.text._Z18cross_entropy_lossPfS_S_ii,"ax",@progbits
	.align	128
        .global         _Z18cross_entropy_lossPfS_S_ii
        .type           _Z18cross_entropy_lossPfS_S_ii,@function
        .size           _Z18cross_entropy_lossPfS_S_ii,(.L_x_75 - _Z18cross_entropy_lossPfS_S_ii)
        .other          _Z18cross_entropy_lossPfS_S_ii,@"STO_CUDA_ENTRY STV_DEFAULT"
_Z18cross_entropy_lossPfS_S_ii:
.text._Z18cross_entropy_lossPfS_S_ii:
[----:B------:R-:W-:Y:S01]  /*0000*/  LDC R1, c[0x0][0x37c] ;  /* 0x0000df00ff017b82 */ /* 0x000fe20000000800 */
[----:B------:R-:W0:Y:S07]  /*0010*/  S2R R0, SR_TID.X ;  /* 0x0000000000007919 */ /* 0x000e2e0000002100 */
[----:B------:R-:W0:Y:S01]  /*0020*/  S2UR UR4, SR_CTAID.X ;  /* 0x00000000000479c3 */ /* 0x000e220000002500 */
[----:B------:R-:W1:Y:S07]  /*0030*/  LDCU UR5, c[0x0][0x398] ;  /* 0x00007300ff0577ac */ /* 0x000e6e0008000800 */
[----:B------:R-:W0:Y:S02]  /*0040*/  LDC R3, c[0x0][0x360] ;  /* 0x0000d800ff037b82 */ /* 0x000e240000000800 */
[----:B0-----:R-:W-:-:S05]  /*0050*/  IMAD R3, R3, UR4, R0 ;  /* 0x0000000403037c24 */ /* 0x001fca000f8e0200 */
[----:B-1----:R-:W-:-:S13]  /*0060*/  ISETP.GE.AND P0, PT, R3, UR5, PT ;  /* 0x0000000503007c0c */ /* 0x002fda000bf06270 */
[----:B------:R-:W-:Y:S05]  /*0070*/  @P0 EXIT ;  /* 0x000000000000094d */ /* 0x000fea0003800000 */
[----:B------:R-:W0:Y:S01]  /*0080*/  LDCU UR5, c[0x0][0x39c] ;  /* 0x00007380ff0577ac */ /* 0x000e220008000800 */
[----:B------:R-:W-:Y:S01]  /*0090*/  HFMA2 R2, -RZ, RZ, 0, 0 ;  /* 0x00000000ff027431 */ /* 0x000fe200000001ff */
[----:B------:R-:W1:Y:S01]  /*00a0*/  LDCU.64 UR14, c[0x0][0x358] ;  /* 0x00006b00ff0e77ac */ /* 0x000e620008000a00 */
[----:B0-----:R-:W-:-:S09]  /*00b0*/  UISETP.GE.AND UP0, UPT, UR5, 0x1, UPT ;  /* 0x000000010500788c */ /* 0x001fd2000bf06270 */
[----:B-1----:R-:W-:Y:S05]  /*00c0*/  BRA.U !UP0, `(.L_x_0) ;  /* 0x0000000d08dc7547 */ /* 0x002fea000b800000 */
[----:B------:R-:W-:Y:S02]  /*00d0*/  UISETP.GE.U32.AND UP0, UPT, UR5, 0x4, UPT ;  /* 0x000000040500788c */ /* 0x000fe4000bf06070 */
[----:B------:R-:W-:Y:S01]  /*00e0*/  IMAD R4, R3, UR5, RZ ;  /* 0x0000000503047c24 */ /* 0x000fe2000f8e02ff */
[----:B------:R-:W-:Y:S01]  /*00f0*/  MOV R2, RZ ;  /* 0x000000ff00027202 */ /* 0x000fe20000000f00 */
[----:B------:R-:W-:Y:S01]  /*0100*/  ULOP3.LUT UR12, UR5, 0x3, URZ, 0xc0, !UPT ;  /* 0x00000003050c7892 */ /* 0x000fe2000f8ec0ff */
[----:B------:R-:W-:-:S04]  /*0110*/  UMOV UR4, URZ ;  /* 0x000000ff00047c82 */ /* 0x000fc80008000000 */
[----:B------:R-:W-:Y:S07]  /*0120*/  BRA.U !UP0, `(.L_x_1) ;  /* 0x00000009081c7547 */ /* 0x000fee000b800000 */
[----:B------:R-:W0:Y:S01]  /*0130*/  LDCU.128 UR8, c[0x0][0x380] ;  /* 0x00007000ff0877ac */ /* 0x000e220008000c00 */
[----:B------:R-:W-:Y:S02]  /*0140*/  MOV R2, RZ ;  /* 0x000000ff00027202 */ /* 0x000fe40000000f00 */
[----:B------:R-:W-:Y:S01]  /*0150*/  MOV R5, R4 ;  /* 0x0000000400057202 */ /* 0x000fe20000000f00 */
[----:B------:R-:W-:Y:S02]  /*0160*/  ULOP3.LUT UR4, UR5, 0x7ffffffc, URZ, 0xc0, !UPT ;  /* 0x7ffffffc05047892 */ /* 0x000fe4000f8ec0ff */
[----:B0-----:R-:W-:Y:S02]  /*0170*/  UIADD3 UR7, UP0, UPT, UR10, 0x8, URZ ;  /* 0x000000080a077890 */ /* 0x001fe4000ff1e0ff */
[----:B------:R-:W-:Y:S02]  /*0180*/  UIADD3 UR5, UP1, UPT, UR8, 0x8, URZ ;  /* 0x0000000808057890 */ /* 0x000fe4000ff3e0ff */
[----:B------:R-:W-:-:S02]  /*0190*/  UIADD3 UR10, UPT, UPT, -UR4, URZ, URZ ;  /* 0x000000ff040a7290 */ /* 0x000fc4000fffe1ff */
[----:B------:R-:W-:Y:S02]  /*01a0*/  UIADD3.X UR8, UPT, UPT, URZ, UR11, URZ, UP0, !UPT ;  /* 0x0000000bff087290 */ /* 0x000fe400087fe4ff */
[----:B------:R-:W-:-:S12]  /*01b0*/  UIADD3.X UR6, UPT, UPT, URZ, UR9, URZ, UP1, !UPT ;  /* 0x00000009ff067290 */ /* 0x000fd80008ffe4ff */
.L_x_10:
[----:B------:R-:W-:Y:S02]  /*01c0*/  MOV R6, UR7 ;  /* 0x0000000700067c02 */ /* 0x000fe40008000f00 */
[----:B------:R-:W-:-:S03]  /*01d0*/  MOV R7, UR8 ;  /* 0x0000000800077c02 */ /* 0x000fc60008000f00 */
[----:B------:R-:W-:-:S05]  /*01e0*/  IMAD.WIDE R16, R5, 0x4, R6 ;  /* 0x0000000405107825 */ /* 0x000fca00078e0206 */
[----:B------:R-:W2:Y:S04]  /*01f0*/  LDG.E R15, desc[UR14][R16.64+-0x8] ;  /* 0xfffff80e100f7981 */ /* 0x000ea8000c1e1900 */
[----:B------:R-:W3:Y:S04]  /*0200*/  LDG.E R11, desc[UR14][R16.64+-0x4] ;  /* 0xfffffc0e100b7981 */ /* 0x000ee8000c1e1900 */
[----:B------:R-:W4:Y:S04]  /*0210*/  LDG.E R9, desc[UR14][R16.64] ;  /* 0x0000000e10097981 */ /* 0x000f28000c1e1900 */
[----:B------:R-:W5:Y:S01]  /*0220*/  LDG.E R13, desc[UR14][R16.64+0x4] ;  /* 0x0000040e100d7981 */ /* 0x000f62000c1e1900 */
[----:B------:R-:W-:Y:S01]  /*0230*/  UIADD3 UR10, UPT, UPT, UR10, 0x4, URZ ;  /* 0x000000040a0a7890 */ /* 0x000fe2000fffe0ff */
[----:B------:R-:W-:Y:S01]  /*0240*/  MOV R6, UR5 ;  /* 0x0000000500067c02 */ /* 0x000fe20008000f00 */
[----:B------:R-:W-:Y:S01]  /*0250*/  BSSY.RECONVERGENT B0, `(.L_x_2) ;  /* 0x0000021000007945 */ /* 0x000fe20003800200 */
[----:B------:R-:W-:Y:S01]  /*0260*/  MOV R7, UR6 ;  /* 0x0000000600077c02 */ /* 0x000fe20008000f00 */
[----:B------:R-:W-:-:S02]  /*0270*/  UISETP.NE.AND UP0, UPT, UR10, URZ, UPT ;  /* 0x000000ff0a00728c */ /* 0x000fc4000bf05270 */
[----:B------:R-:W-:Y:S01]  /*0280*/  IMAD.WIDE R6, R5, 0x4, R6 ;  /* 0x0000000405067825 */ /* 0x000fe200078e0206 */
[----:B--2---:R-:W-:Y:S02]  /*0290*/  FSETP.GT.AND P3, PT, R15, RZ, PT ;  /* 0x000000ff0f00720b */ /* 0x004fe40003f64000 */
[----:B---3--:R-:W-:Y:S02]  /*02a0*/  FSETP.GT.AND P2, PT, R11, RZ, PT ;  /* 0x000000ff0b00720b */ /* 0x008fe40003f44000 */
[----:B----4-:R-:W-:Y:S02]  /*02b0*/  FSETP.GT.AND P0, PT, R9, RZ, PT ;  /* 0x000000ff0900720b */ /* 0x010fe40003f04000 */
[----:B-----5:R-:W-:-:S07]  /*02c0*/  FSETP.GT.AND P1, PT, R13, RZ, PT ;  /* 0x000000ff0d00720b */ /* 0x020fce0003f24000 */
[----:B------:R-:W-:Y:S06]  /*02d0*/  @!P3 BRA `(.L_x_3) ;  /* 0x000000000060b947 */ /* 0x000fec0003800000 */
[----:B------:R-:W2:Y:S01]  /*02e0*/  LDG.E R8, desc[UR14][R6.64+-0x8] ;  /* 0xfffff80e06087981 */ /* 0x000ea2000c1e1900 */
[----:B------:R-:W-:Y:S01]  /*02f0*/  HFMA2 R19, -RZ, RZ, 1.5048828125, 33.21875 ;  /* 0x3e055027ff137431 */ /* 0x000fe200000001ff */
[----:B--2---:R-:W-:-:S04]  /*0300*/  FMNMX R8, R8, 1.0000000116860974231e-07, !PT ;  /* 0x33d6bf9508087809 */ /* 0x004fc80007800000 */
[C---:B------:R-:W-:Y:S02]  /*0310*/  IADD3 R0, PT, PT, R8.reuse, -0x3f2aaaab, RZ ;  /* 0xc0d5555508007810 */ /* 0x040fe40007ffe0ff */
[----:B------:R-:W-:Y:S02]  /*0320*/  ISETP.GT.U32.AND P3, PT, R8, 0x7f7fffff, PT ;  /* 0x7f7fffff0800780c */ /* 0x000fe40003f64070 */
[----:B------:R-:W-:-:S04]  /*0330*/  LOP3.LUT R17, R0, 0xff800000, RZ, 0xc0, !PT ;  /* 0xff80000000117812 */ /* 0x000fc800078ec0ff */
[----:B------:R-:W-:-:S05]  /*0340*/  IADD3 R0, PT, PT, R8, -R17, RZ ;  /* 0x8000001108007210 */ /* 0x000fca0007ffe0ff */
[----:B------:R-:W-:Y:S01]  /*0350*/  FADD R10, R0, -1 ;  /* 0xbf800000000a7421 */ /* 0x000fe20000000000 */
[----:B------:R-:W-:Y:S02]  /*0360*/  I2FP.F32.S32 R0, R17 ;  /* 0x0000001100007245 */ /* 0x000fe40000201400 */
[----:B------:R-:W-:Y:S01]  /*0370*/  MOV R17, 0x7f800000 ;  /* 0x7f80000000117802 */ /* 0x000fe20000000f00 */
[----:B------:R-:W-:Y:S02]  /*0380*/  FFMA R19, R10, -R19, 0.14084610342979431152 ;  /* 0x3e1039f60a137423 */ /* 0x000fe40000000813 */
[----:B------:R-:W-:Y:S02]  /*0390*/  FFMA R0, R0, 1.1920928955078125e-07, RZ ;  /* 0x3400000000007823 */ /* 0x000fe400000000ff */
[----:B------:R-:W-:-:S04]  /*03a0*/  FFMA R19, R10, R19, -0.12148627638816833496 ;  /* 0xbdf8cdcc0a137423 */ /* 0x000fc80000000013 */
[----:B------:R-:W-:-:S04]  /*03b0*/  FFMA R19, R10, R19, 0.13980610668659210205 ;  /* 0x3e0f29550a137423 */ /* 0x000fc80000000013 */
[----:B------:R-:W-:-:S04]  /*03c0*/  FFMA R19, R10, R19, -0.16684235632419586182 ;  /* 0xbe2ad8b90a137423 */ /* 0x000fc80000000013 */
[----:B------:R-:W-:-:S04]  /*03d0*/  FFMA R19, R10, R19, 0.20012299716472625732 ;  /* 0x3e4ced0b0a137423 */ /* 0x000fc80000000013 */
[----:B------:R-:W-:-:S04]  /*03e0*/  FFMA R19, R10, R19, -0.24999669194221496582 ;  /* 0xbe7fff220a137423 */ /* 0x000fc80000000013 */
[----:B------:R-:W-:-:S04]  /*03f0*/  FFMA R19, R10, R19, 0.33333182334899902344 ;  /* 0x3eaaaa780a137423 */ /* 0x000fc80000000013 */
[----:B------:R-:W-:-:S04]  /*0400*/  FFMA R19, R10, R19, -0.5 ;  /* 0xbf0000000a137423 */ /* 0x000fc80000000013 */
[----:B------:R-:W-:-:S04]  /*0410*/  FMUL R19, R10, R19 ;  /* 0x000000130a137220 */ /* 0x000fc80000400000 */
[----:B------:R-:W-:-:S04]  /*0420*/  FFMA R19, R10, R19, R10 ;  /* 0x000000130a137223 */ /* 0x000fc8000000000a */
[----:B------:R-:W-:Y:S01]  /*0430*/  FFMA R0, R0, 0.69314718246459960938, R19 ;  /* 0x3f31721800007823 */ /* 0x000fe20000000013 */
[----:B------:R-:W-:-:S04]  /*0440*/  @P3 FFMA R0, R8, R17, +INF ;  /* 0x7f80000008003423 */ /* 0x000fc80000000011 */
[----:B------:R-:W-:-:S07]  /*0450*/  FFMA R2, -R15, R0, R2 ;  /* 0x000000000f027223 */ /* 0x000fce0000000102 */
.L_x_3:
[----:B------:R-:W-:Y:S05]  /*0460*/  BSYNC.RECONVERGENT B0 ;  /* 0x0000000000007941 */ /* 0x000fea0003800200 */
.L_x_2:
[----:B------:R-:W-:Y:S04]  /*0470*/  BSSY.RECONVERGENT B0, `(.L_x_4) ;  /* 0x000001a000007945 */ /* 0x000fe80003800200 */
[----:B------:R-:W-:Y:S05]  /*0480*/  @!P2 BRA `(.L_x_5) ;  /* 0x000000000060a947 */ /* 0x000fea0003800000 */
        /* <DEDUP_REMOVED lines=24> */
.L_x_5:
[----:B------:R-:W-:Y:S05]  /*0610*/  BSYNC.RECONVERGENT B0 ;  /* 0x0000000000007941 */ /* 0x000fea0003800200 */
.L_x_4:
        /* <DEDUP_REMOVED lines=26> */
.L_x_7:
[----:B------:R-:W-:Y:S05]  /*07c0*/  BSYNC.RECONVERGENT B0 ;  /* 0x0000000000007941 */ /* 0x000fea0003800200 */
.L_x_6:
[----:B------:R-:W-:Y:S04]  /*07d0*/  BSSY.RECONVERGENT B0, `(.L_x_8) ;  /* 0x000001a000007945 */ /* 0x000fe80003800200 */
[----:B------:R-:W-:Y:S05]  /*07e0*/  @!P1 BRA `(.L_x_9) ;  /* 0x0000000000609947 */ /* 0x000fea0003800000 */
[----:B------:R0:W2:Y:S01]  /*07f0*/  LDG.E R6, desc[UR14][R6.64+0x4] ;  /* 0x0000040e06067981 */ /* 0x0000a2000c1e1900 */
[----:B------:R-:W-:Y:S01]  /*0800*/  HFMA2 R11, -RZ, RZ, 1.5048828125, 33.21875 ;  /* 0x3e055027ff0b7431 */ /* 0x000fe200000001ff */
[----:B0-----:R-:W-:Y:S02]  /*0810*/  MOV R7, 0x7f800000 ;  /* 0x7f80000000077802 */ /* 0x001fe40000000f00 */
[----:B--2---:R-:W-:-:S04]  /*0820*/  FMNMX R8, R6, 1.0000000116860974231e-07, !PT ;  /* 0x33d6bf9506087809 */ /* 0x004fc80007800000 */
[C---:B------:R-:W-:Y:S02]  /*0830*/  IADD3 R0, PT, PT, R8.reuse, -0x3f2aaaab, RZ ;  /* 0xc0d5555508007810 */ /* 0x040fe40007ffe0ff */
[----:B------:R-:W-:Y:S02]  /*0840*/  ISETP.GT.U32.AND P0, PT, R8, 0x7f7fffff, PT ;  /* 0x7f7fffff0800780c */ /* 0x000fe40003f04070 */
[----:B------:R-:W-:-:S04]  /*0850*/  LOP3.LUT R9, R0, 0xff800000, RZ, 0xc0, !PT ;  /* 0xff80000000097812 */ /* 0x000fc800078ec0ff */
[----:B------:R-:W-:-:S05]  /*0860*/  IADD3 R0, PT, PT, R8, -R9, RZ ;  /* 0x8000000908007210 */ /* 0x000fca0007ffe0ff */
[----:B------:R-:W-:Y:S01]  /*0870*/  FADD R10, R0, -1 ;  /* 0xbf800000000a7421 */ /* 0x000fe20000000000 */
[----:B------:R-:W-:-:S03]  /*0880*/  I2FP.F32.S32 R0, R9 ;  /* 0x0000000900007245 */ /* 0x000fc60000201400 */
        /* <DEDUP_REMOVED lines=14> */
.L_x_9:
[----:B------:R-:W-:Y:S05]  /*0970*/  BSYNC.RECONVERGENT B0 ;  /* 0x0000000000007941 */ /* 0x000fea0003800200 */
.L_x_8:
[----:B------:R-:W-:Y:S01]  /*0980*/  IADD3 R5, PT, PT, R5, 0x4, RZ ;  /* 0x0000000405057810 */ /* 0x000fe20007ffe0ff */
[----:B------:R-:W-:Y:S06]  /*0990*/  BRA.U UP0, `(.L_x_10) ;  /* 0xfffffff900087547 */ /* 0x000fec000b83ffff */
.L_x_1:
[----:B------:R-:W-:-:S09]  /*09a0*/  UISETP.NE.AND UP0, UPT, UR12, URZ, UPT ;  /* 0x000000ff0c00728c */ /* 0x000fd2000bf05270 */
[----:B------:R-:W-:Y:S05]  /*09b0*/  BRA.U !UP0, `(.L_x_0) ;  /* 0x0000000508a07547 */ /* 0x000fea000b800000 */
[----:B------:R-:W-:-:S09]  /*09c0*/  UISETP.NE.AND UP0, UPT, UR12, 0x1, UPT ;  /* 0x000000010c00788c */ /* 0x000fd2000bf05270 */
[----:B------:R-:W-:Y:S05]  /*09d0*/  BRA.U !UP0, `(.L_x_11) ;  /* 0x0000000508007547 */ /* 0x000fea000b800000 */
[----:B------:R-:W0:Y:S01]  /*09e0*/  LDC.64 R6, c[0x0][0x388] ;  /* 0x0000e200ff067b82 */ /* 0x000e220000000a00 */
[----:B------:R-:W-:-:S05]  /*09f0*/  IADD3 R13, PT, PT, R4, UR4, RZ ;  /* 0x00000004040d7c10 */ /* 0x000fca000fffe0ff */
[C---:B0-----:R-:W-:Y:S02]  /*0a00*/  IMAD.WIDE R10, R13.reuse, 0x4, R6 ;  /* 0x000000040d0a7825 */ /* 0x041fe400078e0206 */
[----:B------:R-:W0:Y:S03]  /*0a10*/  LDC.64 R6, c[0x0][0x380] ;  /* 0x0000e000ff067b82 */ /* 0x000e260000000a00 */
[----:B------:R-:W2:Y:S04]  /*0a20*/  LDG.E R5, desc[UR14][R10.64] ;  /* 0x0000000e0a057981 */ /* 0x000ea8000c1e1900 */
[----:B------:R-:W3:Y:S01]  /*0a30*/  LDG.E R9, desc[UR14][R10.64+0x4] ;  /* 0x0000040e0a097981 */ /* 0x000ee2000c1e1900 */
[----:B------:R-:W-:Y:S01]  /*0a40*/  UIADD3 UR4, UPT, UPT, UR4, 0x2, URZ ;  /* 0x0000000204047890 */ /* 0x000fe2000fffe0ff */
[----:B------:R-:W-:Y:S01]  /*0a50*/  BSSY.RECONVERGENT B0, `(.L_x_12) ;  /* 0x000001d000007945 */ /* 0x000fe20003800200 */
[----:B0-----:R-:W-:Y:S01]  /*0a60*/  IMAD.WIDE R6, R13, 0x4, R6 ;  /* 0x000000040d067825 */ /* 0x001fe200078e0206 */
[----:B--2---:R-:W-:-:S02]  /*0a70*/  FSETP.GT.AND P0, PT, R5, RZ, PT ;  /* 0x000000ff0500720b */ /* 0x004fc40003f04000 */
[----:B---3--:R-:W-:-:S11]  /*0a80*/  FSETP.GT.AND P1, PT, R9, RZ, PT ;  /* 0x000000ff0900720b */ /* 0x008fd60003f24000 */
        /* <DEDUP_REMOVED lines=25> */
.L_x_13:
[----:B------:R-:W-:Y:S05]  /*0c20*/  BSYNC.RECONVERGENT B0 ;  /* 0x0000000000007941 */ /* 0x000fea0003800200 */
.L_x_12:
[----:B------:R-:W-:Y:S04]  /*0c30*/  BSSY.RECONVERGENT B0, `(.L_x_11) ;  /* 0x000001a000007945 */ /* 0x000fe80003800200 */
[----:B------:R-:W-:Y:S05]  /*0c40*/  @!P1 BRA `(.L_x_14) ;  /* 0x0000000000609947 */ /* 0x000fea0003800000 */
[----:B------:R-:W2:Y:S01]  /*0c50*/  LDG.E R6, desc[UR14][R6.64+0x4] ;  /* 0x0000040e06067981 */ /* 0x000ea2000c1e1900 */
[----:B------:R-:W-:Y:S01]  /*0c60*/  HFMA2 R11, -RZ, RZ, 1.5048828125, 33.21875 ;  /* 0x3e055027ff0b7431 */ /* 0x000fe200000001ff */
[----:B--2---:R-:W-:Y:S02]  /*0c70*/  FMNMX R5, R6, 1.0000000116860974231e-07, !PT ;  /* 0x33d6bf9506057809 */ /* 0x004fe40007800000 */
[----:B------:R-:W-:Y:S02]  /*0c80*/  MOV R6, 0x7f800000 ;  /* 0x7f80000000067802 */ /* 0x000fe40000000f00 */
[C---:B------:R-:W-:Y:S02]  /*0c90*/  IADD3 R0, PT, PT, R5.reuse, -0x3f2aaaab, RZ ;  /* 0xc0d5555505007810 */ /* 0x040fe40007ffe0ff */
[----:B------:R-:W-:Y:S02]  /*0ca0*/  ISETP.GT.U32.AND P0, PT, R5, 0x7f7fffff, PT ;  /* 0x7f7fffff0500780c */ /* 0x000fe40003f04070 */
[----:B------:R-:W-:-:S04]  /*0cb0*/  LOP3.LUT R0, R0, 0xff800000, RZ, 0xc0, !PT ;  /* 0xff80000000007812 */ /* 0x000fc800078ec0ff */
[-C--:B------:R-:W-:Y:S02]  /*0cc0*/  IADD3 R8, PT, PT, R5, -R0.reuse, RZ ;  /* 0x8000000005087210 */ /* 0x080fe40007ffe0ff */
[----:B------:R-:W-:-:S03]  /*0cd0*/  I2FP.F32.S32 R0, R0 ;  /* 0x0000000000007245 */ /* 0x000fc60000201400 */
[----:B------:R-:W-:Y:S02]  /*0ce0*/  FADD R8, R8, -1 ;  /* 0xbf80000008087421 */ /* 0x000fe40000000000 */
[----:B------:R-:W-:Y:S02]  /*0cf0*/  FFMA R0, R0, 1.1920928955078125e-07, RZ ;  /* 0x3400000000007823 */ /* 0x000fe400000000ff */
[----:B------:R-:W-:-:S04]  /*0d00*/  FFMA R11, R8, -R11, 0.14084610342979431152 ;  /* 0x3e1039f6080b7423 */ /* 0x000fc8000000080b */
        /* <DEDUP_REMOVED lines=12> */
.L_x_14:
[----:B------:R-:W-:Y:S05]  /*0dd0*/  BSYNC.RECONVERGENT B0 ;  /* 0x0000000000007941 */ /* 0x000fea0003800200 */
.L_x_11:
[----:B------:R-:W0:Y:S02]  /*0de0*/  LDCU UR5, c[0x0][0x39c] ;  /* 0x00007380ff0577ac */ /* 0x000e240008000800 */
[----:B0-----:R-:W-:-:S04]  /*0df0*/  ULOP3.LUT UR5, UR5, 0x1, URZ, 0xc0, !UPT ;  /* 0x0000000105057892 */ /* 0x001fc8000f8ec0ff */
[----:B------:R-:W-:-:S09]  /*0e00*/  UISETP.NE.U32.AND UP0, UPT, UR5, 0x1, UPT ;  /* 0x000000010500788c */ /* 0x000fd2000bf05070 */
[----:B------:R-:W-:Y:S05]  /*0e10*/  BRA.U UP0, `(.L_x_0) ;  /* 0x0000000100887547 */ /* 0x000fea000b800000 */
[----:B------:R-:W0:Y:S01]  /*0e20*/  LDC.64 R6, c[0x0][0x388] ;  /* 0x0000e200ff067b82 */ /* 0x000e220000000a00 */
[----:B------:R-:W-:-:S05]  /*0e30*/  IADD3 R9, PT, PT, R4, UR4, RZ ;  /* 0x0000000404097c10 */ /* 0x000fca000fffe0ff */
[----:B0-----:R-:W-:-:S05]  /*0e40*/  IMAD.WIDE R4, R9, 0x4, R6 ;  /* 0x0000000409047825 */ /* 0x001fca00078e0206 */
[----:B------:R-:W2:Y:S01]  /*0e50*/  LDG.E R11, desc[UR14][R4.64] ;  /* 0x0000000e040b7981 */ /* 0x000ea2000c1e1900 */
[----:B------:R-:W-:Y:S01]  /*0e60*/  BSSY.RECONVERGENT B0, `(.L_x_0) ;  /* 0x000001d000007945 */ /* 0x000fe20003800200 */
[----:B--2---:R-:W-:-:S13]  /*0e70*/  FSETP.GT.AND P0, PT, R11, RZ, PT ;  /* 0x000000ff0b00720b */ /* 0x004fda0003f04000 */
[----:B------:R-:W-:Y:S05]  /*0e80*/  @!P0 BRA `(.L_x_15) ;  /* 0x0000000000688947 */ /* 0x000fea0003800000 */
[----:B------:R-:W0:Y:S02]  /*0e90*/  LDC.64 R4, c[0x0][0x380] ;  /* 0x0000e000ff047b82 */ /* 0x000e240000000a00 */
[----:B0-----:R-:W-:-:S06]  /*0ea0*/  IMAD.WIDE R4, R9, 0x4, R4 ;  /* 0x0000000409047825 */ /* 0x001fcc00078e0204 */
        /* <DEDUP_REMOVED lines=24> */
.L_x_15:
[----:B------:R-:W-:Y:S05]  /*1030*/  BSYNC.RECONVERGENT B0 ;  /* 0x0000000000007941 */ /* 0x000fea0003800200 */
.L_x_0:
[----:B------:R-:W0:Y:S02]  /*1040*/  LDC.64 R4, c[0x0][0x390] ;  /* 0x0000e400ff047b82 */ /* 0x000e240000000a00 */
[----:B0-----:R-:W-:-:S05]  /*1050*/  IMAD.WIDE R4, R3, 0x4, R4 ;  /* 0x0000000403047825 */ /* 0x001fca00078e0204 */
[----:B------:R-:W-:Y:S01]  /*1060*/  STG.E desc[UR14][R4.64], R2 ;  /* 0x0000000204007986 */ /* 0x000fe2000c10190e */
[----:B------:R-:W-:Y:S05]  /*1070*/  EXIT ;  /* 0x000000000000794d */ /* 0x000fea0003800000 */
.L_x_16:
[----:B------:R-:W-:-:S00]  /*1080*/  BRA `(.L_x_16) ;  /* 0xfffffffc00fc7947 */ /* 0x000fc0000383ffff */
[----:B------:R-:W-:-:S00]  /*1090*/  NOP ;  /* 0x0000000000007918 */ /* 0x000fc00000000000 */
        /* <DEDUP_REMOVED lines=14> */
.L_x_75:


//--------------------- .text._Z15softmax_forwardPfS_ii --------------------------
	.section	.text._Z15softmax_forwardPfS_ii,"ax",@progbits
	.align	128
        .global         _Z15softmax_forwardPfS_ii
        .type           _Z15softmax_forwardPfS_ii,@function
        .size           _Z15softmax_forwardPfS_ii,(.L_x_74 - _Z15softmax_forwardPfS_ii)
        .other          _Z15softmax_forwardPfS_ii,@"STO_CUDA_ENTRY STV_DEFAULT"
_Z15softmax_forwardPfS_ii:
.text._Z15softmax_forwardPfS_ii:
        /* <DEDUP_REMOVED lines=8> */
[----:B------:R-:W0:Y:S01]  /*0080*/  LDC.64 R10, c[0x0][0x380] ;  /* 0x0000e000ff0a7b82 */ /* 0x000e220000000a00 */
[----:B------:R-:W1:Y:S01]  /*0090*/  LDCU UR5, c[0x0][0x394] ;  /* 0x00007280ff0577ac */ /* 0x000e620008000800 */
[----:B------:R-:W2:Y:S01]  /*00a0*/  LDCU.64 UR8, c[0x0][0x358] ;  /* 0x00006b00ff0877ac */ /* 0x000ea20008000a00 */
[----:B-1----:R-:W-:-:S04]  /*00b0*/  IMAD R4, R4, UR5, RZ ;  /* 0x0000000504047c24 */ /* 0x002fc8000f8e02ff */
[----:B0-----:R-:W-:-:S05]  /*00c0*/  IMAD.WIDE R10, R4, 0x4, R10 ;  /* 0x00000004040a7825 */ /* 0x001fca00078e020a */
[----:B--2---:R0:W5:Y:S01]  /*00d0*/  LDG.E R2, desc[UR8][R10.64] ;  /* 0x000000080a027981 */ /* 0x004162000c1e1900 */
[----:B------:R-:W-:-:S09]  /*00e0*/  UISETP.GE.AND UP0, UPT, UR5, 0x2, UPT ;  /* 0x000000020500788c */ /* 0x000fd2000bf06270 */
[----:B0-----:R-:W-:Y:S05]  /*00f0*/  BRA.U !UP0, `(.L_x_17) ;  /* 0x0000000508547547 */ /* 0x001fea000b800000 */
[----:B------:R-:W-:Y:S01]  /*0100*/  UIADD3 UR4, UPT, UPT, UR5, -0x1, URZ ;  /* 0xffffffff05047890 */ /* 0x000fe2000fffe0ff */
[----:B------:R-:W-:Y:S01]  /*0110*/  HFMA2 R3, -RZ, RZ, 0, 5.9604644775390625e-08 ;  /* 0x00000001ff037431 */ /* 0x000fe200000001ff */
[----:B------:R-:W-:Y:S02]  /*0120*/  UIADD3 UR5, UPT, UPT, UR5, -0x2, URZ ;  /* 0xfffffffe05057890 */ /* 0x000fe4000fffe0ff */
[----:B------:R-:W-:Y:S02]  /*0130*/  ULOP3.LUT UR6, UR4, 0xf, URZ, 0xc0, !UPT ;  /* 0x0000000f04067892 */ /* 0x000fe4000f8ec0ff */
[----:B------:R-:W-:-:S09]  /*0140*/  UISETP.GE.U32.AND UP0, UPT, UR5, 0xf, UPT ;  /* 0x0000000f0500788c */ /* 0x000fd2000bf06070 */
[----:B------:R-:W-:Y:S05]  /*0150*/  BRA.U !UP0, `(.L_x_18) ;  /* 0x0000000108947547 */ /* 0x000fea000b800000 */
[----:B------:R-:W-:Y:S01]  /*0160*/  IADD3 R13, P0, PT, R10, 0x20, RZ ;  /* 0x000000200a0d7810 */ /* 0x000fe20007f1e0ff */
[----:B------:R-:W-:Y:S01]  /*0170*/  ULOP3.LUT UR5, UR4, 0xfffffff0, URZ, 0xc0, !UPT ;  /* 0xfffffff004057892 */ /* 0x000fe2000f8ec0ff */
[----:B------:R-:W-:Y:S02]  /*0180*/  MOV R0, RZ ;  /* 0x000000ff00007202 */ /* 0x000fe40000000f00 */
[----:B------:R-:W-:Y:S01]  /*0190*/  IADD3.X R7, PT, PT, RZ, R11, RZ, P0, !PT ;  /* 0x0000000bff077210 */ /* 0x000fe200007fe4ff */
[----:B------:R-:W-:-:S12]  /*01a0*/  UIADD3 UR5, UPT, UPT, -UR5, URZ, URZ ;  /* 0x000000ff05057290 */ /* 0x000fd8000fffe1ff */
.L_x_19:
[----:B------:R-:W-:-:S05]  /*01b0*/  MOV R6, R13 ;  /* 0x0000000d00067202 */ /* 0x000fca0000000f00 */
[----:B------:R-:W2:Y:S04]  /*01c0*/  LDG.E R9, desc[UR8][R6.64+-0x1c] ;  /* 0xffffe40806097981 */ /* 0x000ea8000c1e1900 */
[----:B------:R-:W2:Y:S04]  /*01d0*/  LDG.E R13, desc[UR8][R6.64+-0x18] ;  /* 0xffffe808060d7981 */ /* 0x000ea8000c1e1900 */
[----:B------:R-:W3:Y:S04]  /*01e0*/  LDG.E R14, desc[UR8][R6.64+-0x14] ;  /* 0xffffec08060e7981 */ /* 0x000ee8000c1e1900 */
[----:B------:R-:W3:Y:S04]  /*01f0*/  LDG.E R15, desc[UR8][R6.64+-0x10] ;  /* 0xfffff008060f7981 */ /* 0x000ee8000c1e1900 */
[----:B------:R-:W4:Y:S04]  /*0200*/  LDG.E R16, desc[UR8][R6.64+-0xc] ;  /* 0xfffff40806107981 */ /* 0x000f28000c1e1900 */
        /* <DEDUP_REMOVED lines=10> */
[----:B------:R0:W4:Y:S01]  /*02b0*/  LDG.E R3, desc[UR8][R6.64+0x20] ;  /* 0x0000200806037981 */ /* 0x000122000c1e1900 */
[----:B------:R-:W-:Y:S01]  /*02c0*/  UIADD3 UR5, UPT, UPT, UR5, 0x10, URZ ;  /* 0x0000001005057890 */ /* 0x000fe2000fffe0ff */
[----:B------:R-:W-:-:S03]  /*02d0*/  IADD3 R0, PT, PT, R0, 0x10, RZ ;  /* 0x0000001000007810 */ /* 0x000fc60007ffe0ff */
[----:B------:R-:W-:Y:S01]  /*02e0*/  UISETP.NE.AND UP0, UPT, UR5, URZ, UPT ;  /* 0x000000ff0500728c */ /* 0x000fe2000bf05270 */
[----:B--2--5:R-:W-:Y:S02]  /*02f0*/  FMNMX3 R9, R2, R9, R13, !PT ;  /* 0x0000000902097276 */ /* 0x024fe4000780000d */
[----:B------:R-:W-:-:S04]  /*0300*/  IADD3 R13, P0, PT, R6, 0x40, RZ ;  /* 0x00000040060d7810 */ /* 0x000fc80007f1e0ff */
[----:B0-----:R-:W-:Y:S02]  /*0310*/  IADD3.X R7, PT, PT, RZ, R7, RZ, P0, !PT ;  /* 0x00000007ff077210 */ /* 0x001fe400007fe4ff */
[----:B---3--:R-:W-:-:S04]  /*0320*/  FMNMX3 R9, R9, R14, R15, !PT ;  /* 0x0000000e09097276 */ /* 0x008fc8000780000f */
[----:B----4-:R-:W-:-:S04]  /*0330*/  FMNMX3 R9, R9, R16, R17, !PT ;  /* 0x0000001009097276 */ /* 0x010fc80007800011 */
[----:B------:R-:W-:-:S04]  /*0340*/  FMNMX3 R9, R9, R18, R19, !PT ;  /* 0x0000001209097276 */ /* 0x000fc80007800013 */
[----:B------:R-:W-:-:S04]  /*0350*/  FMNMX3 R9, R9, R20, R21, !PT ;  /* 0x0000001409097276 */ /* 0x000fc80007800015 */
[----:B------:R-:W-:-:S04]  /*0360*/  FMNMX3 R9, R9, R22, R23, !PT ;  /* 0x0000001609097276 */ /* 0x000fc80007800017 */
[----:B------:R-:W-:-:S04]  /*0370*/  FMNMX3 R5, R9, R5, R12, !PT ;  /* 0x0000000509057276 */ /* 0x000fc8000780000c */
[----:B------:R-:W-:Y:S01]  /*0380*/  FMNMX3 R2, R5, R8, R3, !PT ;  /* 0x0000000805027276 */ /* 0x000fe20007800003 */
[----:B------:R-:W-:Y:S06]  /*0390*/  BRA.U UP0, `(.L_x_19) ;  /* 0xfffffffd00847547 */ /* 0x000fec000b83ffff */
[----:B------:R-:W-:-:S07]  /*03a0*/  IADD3 R3, PT, PT, R0, 0x1, RZ ;  /* 0x0000000100037810 */ /* 0x000fce0007ffe0ff */
.L_x_18:
[----:B------:R-:W-:-:S09]  /*03b0*/  UISETP.NE.AND UP0, UPT, UR6, URZ, UPT ;  /* 0x000000ff0600728c */ /* 0x000fd2000bf05270 */
[----:B------:R-:W-:Y:S05]  /*03c0*/  BRA.U !UP0, `(.L_x_17) ;  /* 0x0000000108a07547 */ /* 0x000fea000b800000 */
[----:B------:R-:W-:Y:S02]  /*03d0*/  UISETP.GE.U32.AND UP0, UPT, UR6, 0x8, UPT ;  /* 0x000000080600788c */ /* 0x000fe4000bf06070 */
[----:B------:R-:W-:-:S04]  /*03e0*/  ULOP3.LUT UR5, UR4, 0x7, URZ, 0xc0, !UPT ;  /* 0x0000000704057892 */ /* 0x000fc8000f8ec0ff */
[----:B------:R-:W-:-:S03]  /*03f0*/  UISETP.NE.AND UP1, UPT, UR5, URZ, UPT ;  /* 0x000000ff0500728c */ /* 0x000fc6000bf25270 */
[----:B------:R-:W-:Y:S08]  /*0400*/  BRA.U !UP0, `(.L_x_20) ;  /* 0x0000000108387547 */ /* 0x000ff0000b800000 */
[----:B------:R-:W-:-:S05]  /*0410*/  IMAD.WIDE R6, R3, 0x4, R10 ;  /* 0x0000000403067825 */ /* 0x000fca00078e020a */
[----:B------:R-:W2:Y:S04]  /*0420*/  LDG.E R5, desc[UR8][R6.64] ;  /* 0x0000000806057981 */ /* 0x000ea8000c1e1900 */
[----:B------:R-:W2:Y:S04]  /*0430*/  LDG.E R0, desc[UR8][R6.64+0x4] ;  /* 0x0000040806007981 */ /* 0x000ea8000c1e1900 */
[----:B------:R-:W3:Y:S04]  /*0440*/  LDG.E R9, desc[UR8][R6.64+0x8] ;  /* 0x0000080806097981 */ /* 0x000ee8000c1e1900 */
[----:B------:R-:W3:Y:S04]  /*0450*/  LDG.E R8, desc[UR8][R6.64+0xc] ;  /* 0x00000c0806087981 */ /* 0x000ee8000c1e1900 */
[----:B------:R-:W4:Y:S04]  /*0460*/  LDG.E R13, desc[UR8][R6.64+0x10] ;  /* 0x00001008060d7981 */ /* 0x000f28000c1e1900 */
[----:B------:R-:W4:Y:S04]  /*0470*/  LDG.E R12, desc[UR8][R6.64+0x14] ;  /* 0x00001408060c7981 */ /* 0x000f28000c1e1900 */
[----:B------:R-:W4:Y:S04]  /*0480*/  LDG.E R15, desc[UR8][R6.64+0x18] ;  /* 0x00001808060f7981 */ /* 0x000f28000c1e1900 */
[----:B------:R-:W4:Y:S01]  /*0490*/  LDG.E R14, desc[UR8][R6.64+0x1c] ;  /* 0x00001c08060e7981 */ /* 0x000f22000c1e1900 */
[----:B------:R-:W-:-:S02]  /*04a0*/  IADD3 R3, PT, PT, R3, 0x8, RZ ;  /* 0x0000000803037810 */ /* 0x000fc40007ffe0ff */
[----:B--2--5:R-:W-:-:S04]  /*04b0*/  FMNMX3 R0, R2, R5, R0, !PT ;  /* 0x0000000502007276 */ /* 0x024fc80007800000 */
[----:B---3--:R-:W-:-:S04]  /*04c0*/  FMNMX3 R0, R0, R9, R8, !PT ;  /* 0x0000000900007276 */ /* 0x008fc80007800008 */
[----:B----4-:R-:W-:-:S04]  /*04d0*/  FMNMX3 R0, R0, R13, R12, !PT ;  /* 0x0000000d00007276 */ /* 0x010fc8000780000c */
[----:B------:R-:W-:-:S07]  /*04e0*/  FMNMX3 R2, R0, R15, R14, !PT ;  /* 0x0000000f00027276 */ /* 0x000fce000780000e */
.L_x_20:
        /* <DEDUP_REMOVED lines=9> */
[----:B------:R-:W3:Y:S01]  /*0580*/  LDG.E R8, desc[UR8][R6.64+0xc] ;  /* 0x00000c0806087981 */ /* 0x000ee2000c1e1900 */
[----:B------:R-:W-:-:S02]  /*0590*/  IADD3 R3, PT, PT, R3, 0x4, RZ ;  /* 0x0000000403037810 */ /* 0x000fc40007ffe0ff */
[----:B--2--5:R-:W-:-:S04]  /*05a0*/  FMNMX3 R0, R2, R5, R0, !PT ;  /* 0x0000000502007276 */ /* 0x024fc80007800000 */
[----:B---3--:R-:W-:-:S07]  /*05b0*/  FMNMX3 R2, R0, R9, R8, !PT ;  /* 0x0000000900027276 */ /* 0x008fce0007800008 */
.L_x_21:
[----:B------:R-:W-:Y:S05]  /*05c0*/  BRA.U !UP1, `(.L_x_17) ;  /* 0x0000000109207547 */ /* 0x000fea000b800000 */
[----:B------:R-:W-:-:S12]  /*05d0*/  UIADD3 UR4, UPT, UPT, -UR4, URZ, URZ ;  /* 0x000000ff04047290 */ /* 0x000fd8000fffe1ff */
.L_x_22:
[----:B------:R-:W-:-:S06]  /*05e0*/  IMAD.WIDE R6, R3, 0x4, R10 ;  /* 0x0000000403067825 */ /* 0x000fcc00078e020a */
[----:B------:R-:W2:Y:S01]  /*05f0*/  LDG.E R7, desc[UR8][R6.64] ;  /* 0x0000000806077981 */ /* 0x000ea2000c1e1900 */
[----:B------:R-:W-:Y:S01]  /*0600*/  UIADD3 UR4, UPT, UPT, UR4, 0x1, URZ ;  /* 0x0000000104047890 */ /* 0x000fe2000fffe0ff */
[----:B------:R-:W-:-:S03]  /*0610*/  IADD3 R3, PT, PT, R3, 0x1, RZ ;  /* 0x0000000103037810 */ /* 0x000fc60007ffe0ff */
[----:B------:R-:W-:Y:S01]  /*0620*/  UISETP.NE.AND UP0, UPT, UR4, URZ, UPT ;  /* 0x000000ff0400728c */ /* 0x000fe2000bf05270 */
[----:B--2--5:R-:W-:-:S08]  /*0630*/  FMNMX R2, R7, R2, !PT ;  /* 0x0000000207027209 */ /* 0x024fd00007800000 */
[----:B------:R-:W-:Y:S05]  /*0640*/  BRA.U UP0, `(.L_x_22) ;  /* 0xfffffffd00e47547 */ /* 0x000fea000b83ffff */
.L_x_17:
[----:B------:R-:W0:Y:S01]  /*0650*/  LDCU UR4, c[0x0][0x394] ;  /* 0x00007280ff0477ac */ /* 0x000e220008000800 */
[----:B------:R-:W-:Y:S01]  /*0660*/  HFMA2 R3, -RZ, RZ, 0, 0 ;  /* 0x00000000ff037431 */ /* 0x000fe200000001ff */
[----:B0-----:R-:W-:-:S09]  /*0670*/  UISETP.GE.AND UP0, UPT, UR4, 0x1, UPT ;  /* 0x000000010400788c */ /* 0x001fd2000bf06270 */
[----:B------:R-:W-:Y:S05]  /*0680*/  BRA.U !UP0, `(.L_x_23) ;  /* 0x0000000d08007547 */ /* 0x000fea000b800000 */
[----:B------:R-:W-:Y:S01]  /*0690*/  UISETP.GE.U32.AND UP1, UPT, UR4, 0x8, UPT ;  /* 0x000000080400788c */ /* 0x000fe2000bf26070 */
[----:B------:R-:W-:Y:S01]  /*06a0*/  MOV R3, RZ ;  /* 0x000000ff00037202 */ /* 0x000fe20000000f00 */
[----:B------:R-:W-:Y:S01]  /*06b0*/  ULOP3.LUT UR5, UR4, 0x7, URZ, 0xc0, !UPT ;  /* 0x0000000704057892 */ /* 0x000fe2000f8ec0ff */
[----:B------:R-:W-:-:S03]  /*06c0*/  MOV R5, RZ ;  /* 0x000000ff00057202 */ /* 0x000fc60000000f00 */
[----:B------:R-:W-:-:S03]  /*06d0*/  UISETP.NE.AND UP0, UPT, UR5, URZ, UPT ;  /* 0x000000ff0500728c */ /* 0x000fc6000bf05270 */
[----:B------:R-:W-:Y:S08]  /*06e0*/  BRA.U !UP1, `(.L_x_24) ;  /* 0x0000000509747547 */ /* 0x000ff0000b800000 */
[----:B------:R-:W-:Y:S01]  /*06f0*/  ULOP3.LUT UR4, UR4, 0x7ffffff8, URZ, 0xc0, !UPT ;  /* 0x7ffffff804047892 */ /* 0x000fe2000f8ec0ff */
[----:B------:R-:W-:Y:S02]  /*0700*/  IADD3 R6, P0, PT, R10, 0x10, RZ ;  /* 0x000000100a067810 */ /* 0x000fe40007f1e0ff */
[----:B------:R-:W-:Y:S01]  /*0710*/  MOV R3, RZ ;  /* 0x000000ff00037202 */ /* 0x000fe20000000f00 */
[----:B------:R-:W-:Y:S01]  /*0720*/  UIADD3 UR6, UPT, UPT, -UR4, URZ, URZ ;  /* 0x000000ff04067290 */ /* 0x000fe2000fffe1ff */
[----:B------:R-:W-:Y:S02]  /*0730*/  IADD3.X R7, PT, PT, RZ, R11, RZ, P0, !PT ;  /* 0x0000000bff077210 */ /* 0x000fe400007fe4ff */
[----:B------:R-:W-:-:S09]  /*0740*/  MOV R5, UR4 ;  /* 0x0000000400057c02 */ /* 0x000fd20008000f00 */
.L_x_25:
[----:B------:R-:W2:Y:S04]  /*0750*/  LDG.E R21, desc[UR8][R6.64+-0x10] ;  /* 0xfffff00806157981 */ /* 0x000ea8000c1e1900 */
[----:B------:R-:W3:Y:S04]  /*0760*/  LDG.E R25, desc[UR8][R6.64+-0xc] ;  /* 0xfffff40806197981 */ /* 0x000ee8000c1e1900 */
[----:B------:R-:W4:Y:S04]  /*0770*/  LDG.E R27, desc[UR8][R6.64+-0x8] ;  /* 0xfffff808061b7981 */ /* 0x000f28000c1e1900 */
[----:B------:R-:W4:Y:S04]  /*0780*/  LDG.E R13, desc[UR8][R6.64+-0x4] ;  /* 0xfffffc08060d7981 */ /* 0x000f28000c1e1900 */
[----:B------:R-:W4:Y:S04]  /*0790*/  LDG.E R17, desc[UR8][R6.64+0x4] ;  /* 0x0000040806117981 */ /* 0x000f28000c1e1900 */
[----:B------:R-:W4:Y:S04]  /*07a0*/  LDG.E R19, desc[UR8][R6.64] ;  /* 0x0000000806137981 */ /* 0x000f28000c1e1900 */
[----:B------:R-:W4:Y:S04]  /*07b0*/  LDG.E R15, desc[UR8][R6.64+0x8] ;  /* 0x00000808060f7981 */ /* 0x000f28000c1e1900 */
[----:B------:R0:W4:Y:S01]  /*07c0*/  LDG.E R9, desc[UR8][R6.64+0xc] ;  /* 0x00000c0806097981 */ /* 0x000122000c1e1900 */
[----:B------:R-:W-:Y:S01]  /*07d0*/  HFMA2 R12, -RZ, RZ, 0.96630859375, -0.0022525787353515625 ;  /* 0x3bbb989dff0c7431 */ /* 0x000fe200000001ff */
[----:B------:R-:W-:Y:S01]  /*07e0*/  MOV R0, 0x437c0000 ;  /* 0x437c000000007802 */ /* 0x000fe20000000f00 */
[----:B------:R-:W-:-:S04]  /*07f0*/  UIADD3 UR6, UPT, UPT, UR6, 0x8, URZ ;  /* 0x0000000806067890 */ /* 0x000fc8000fffe0ff */
[----:B------:R-:W-:Y:S01]  /*0800*/  UISETP.NE.AND UP1, UPT, UR6, URZ, UPT ;  /* 0x000000ff0600728c */ /* 0x000fe2000bf25270 */
[----:B0-----:R-:W-:-:S04]  /*0810*/  IADD3 R6, P0, PT, R6, 0x20, RZ ;  /* 0x0000002006067810 */ /* 0x001fc80007f1e0ff */
[----:B------:R-:W-:Y:S01]  /*0820*/  IADD3.X R7, PT, PT, RZ, R7, RZ, P0, !PT ;  /* 0x00000007ff077210 */ /* 0x000fe200007fe4ff */
[----:B--2--5:R-:W-:-:S04]  /*0830*/  FADD R21, R21, -R2 ;  /* 0x8000000215157221 */ /* 0x024fc80000000000 */
[----:B------:R-:W-:-:S04]  /*0840*/  FFMA.SAT R23, R21, R12, 0.5 ;  /* 0x3f00000015177423 */ /* 0x000fc8000000200c */
[----:B------:R-:W-:Y:S01]  /*0850*/  FFMA.RM R14, R23, R0, 12582913 ;  /* 0x4b400001170e7423 */ /* 0x000fe20000004000 */
[----:B---3--:R-:W-:-:S03]  /*0860*/  FADD R25, R25, -R2 ;  /* 0x8000000219197221 */ /* 0x008fc60000000000 */
[----:B------:R-:W-:Y:S01]  /*0870*/  FADD R8, R14, -12583039 ;  /* 0xcb40007f0e087421 */ /* 0x000fe20000000000 */
[----:B------:R-:W-:-:S03]  /*0880*/  FFMA.SAT R23, R25, R12, 0.5 ;  /* 0x3f00000019177423 */ /* 0x000fc6000000200c */
[----:B------:R-:W-:-:S04]  /*0890*/  FFMA R8, R21, 1.4426950216293334961, -R8 ;  /* 0x3fb8aa3b15087823 */ /* 0x000fc80000000808 */
[----:B------:R-:W-:Y:S01]  /*08a0*/  FFMA R18, R21, 1.925963033500011079e-08, R8 ;  /* 0x32a5706015127823 */ /* 0x000fe20000000008 */
[----:B------:R-:W-:Y:S01]  /*08b0*/  FFMA.RM R8, R23, R0, 12582913 ;  /* 0x4b40000117087423 */ /* 0x000fe20000004000 */
[----:B----4-:R-:W-:-:S03]  /*08c0*/  FADD R21, R27, -R2 ;  /* 0x800000021b157221 */ /* 0x010fc60000000000 */
[----:B------:R-:W-:Y:S01]  /*08d0*/  FADD R16, R8, -12583039 ;  /* 0xcb40007f08107421 */ /* 0x000fe20000000000 */
[----:B------:R-:W0:Y:S01]  /*08e0*/  MUFU.EX2 R18, R18 ;  /* 0x0000001200127308 */ /* 0x000e220000000800 */
[----:B------:R-:W-:Y:S01]  /*08f0*/  FFMA.SAT R27, R21, R12, 0.5 ;  /* 0x3f000000151b7423 */ /* 0x000fe2000000200c */
[----:B------:R-:W-:Y:S01]  /*0900*/  FADD R23, R13, -R2 ;  /* 0x800000020d177221 */ /* 0x000fe20000000000 */
[----:B------:R-:W-:Y:S02]  /*0910*/  FFMA R16, R25, 1.4426950216293334961, -R16 ;  /* 0x3fb8aa3b19107823 */ /* 0x000fe40000000810 */
[----:B------:R-:W-:Y:S02]  /*0920*/  FFMA.RM R13, R27, R0, 12582913 ;  /* 0x4b4000011b0d7423 */ /* 0x000fe40000004000 */
[----:B------:R-:W-:Y:S01]  /*0930*/  FFMA R16, R25, 1.925963033500011079e-08, R16 ;  /* 0x32a5706019107823 */ /* 0x000fe20000000010 */
[----:B------:R-:W-:Y:S01]  /*0940*/  FFMA.SAT R25, R23, R12, 0.5 ;  /* 0x3f00000017197423 */ /* 0x000fe2000000200c */
[----:B------:R-:W-:Y:S01]  /*0950*/  SHF.L.U32 R20, R14, 0x17, RZ ;  /* 0x000000170e147819 */ /* 0x000fe200000006ff */
[----:B------:R-:W-:-:S02]  /*0960*/  FADD R22, R13, -12583039 ;  /* 0xcb40007f0d167421 */ /* 0x000fc40000000000 */
[----:B------:R-:W-:Y:S01]  /*0970*/  FFMA.RM R14, R25, R0, 12582913 ;  /* 0x4b400001190e7423 */ /* 0x000fe20000004000 */
[----:B------:R-:W-:Y:S01]  /*0980*/  FADD R25, R17, -R2 ;  /* 0x8000000211197221 */ /* 0x000fe20000000000 */
[C---:B------:R-:W-:Y:S01]  /*0990*/  FFMA R22, R21.reuse, 1.4426950216293334961, -R22 ;  /* 0x3fb8aa3b15167823 */ /* 0x040fe20000000816 */
[----:B0-----:R-:W-:Y:S01]  /*09a0*/  FFMA R3, R20, R18, R3 ;  /* 0x0000001214037223 */ /* 0x001fe20000000003 */
[----:B------:R-:W-:Y:S02]  /*09b0*/  FADD R20, R14, -12583039 ;  /* 0xcb40007f0e147421 */ /* 0x000fe40000000000 */
[----:B------:R-:W-:Y:S01]  /*09c0*/  FFMA R18, R21, 1.925963033500011079e-08, R22 ;  /* 0x32a5706015127823 */ /* 0x000fe20000000016 */
[----:B------:R-:W-:Y:S01]  /*09d0*/  FFMA.SAT R21, R25, R12, 0.5 ;  /* 0x3f00000019157423 */ /* 0x000fe2000000200c */
[----:B------:R-:W-:Y:S01]  /*09e0*/  FFMA R20, R23, 1.4426950216293334961, -R20 ;  /* 0x3fb8aa3b17147823 */ /* 0x000fe20000000814 */
[----:B------:R-:W-:-:S03]  /*09f0*/  FADD R19, R19, -R2 ;  /* 0x8000000213137221 */ /* 0x000fc60000000000 */
[----:B------:R-:W-:Y:S01]  /*0a00*/  FFMA R22, R23, 1.925963033500011079e-08, R20 ;  /* 0x32a5706017167823 */ /* 0x000fe20000000014 */
[----:B------:R-:W-:Y:S01]  /*0a10*/  FFMA.RM R20, R21, R0, 12582913 ;  /* 0x4b40000115147423 */ /* 0x000fe20000004000 */
[----:B------:R-:W-:Y:S01]  /*0a20*/  FFMA.SAT R27, R19, R12, 0.5 ;  /* 0x3f000000131b7423 */ /* 0x000fe2000000200c */
[--C-:B------:R-:W-:Y:S02]  /*0a30*/  FADD R23, R15, -R2.reuse ;  /* 0x800000020f177221 */ /* 0x100fe40000000000 */
[----:B------:R-:W-:Y:S01]  /*0a40*/  FADD R26, R20, -12583039 ;  /* 0xcb40007f141a7421 */ /* 0x000fe20000000000 */
[----:B------:R-:W-:Y:S01]  /*0a50*/  FFMA.RM R17, R27, R0, 12582913 ;  /* 0x4b4000011b117423 */ /* 0x000fe20000004000 */
[----:B------:R-:W-:Y:S02]  /*0a60*/  FADD R21, R9, -R2 ;  /* 0x8000000209157221 */ /* 0x000fe40000000000 */
[----:B------:R-:W-:Y:S01]  /*0a70*/  FFMA R26, R25, 1.4426950216293334961, -R26 ;  /* 0x3fb8aa3b191a7823 */ /* 0x000fe2000000081a */
[----:B------:R-:W-:Y:S01]  /*0a80*/  FADD R24, R17, -12583039 ;  /* 0xcb40007f11187421 */ /* 0x000fe20000000000 */
[-C--:B------:R-:W-:Y:S01]  /*0a90*/  FFMA.SAT R27, R23, R12.reuse, 0.5 ;  /* 0x3f000000171b7423 */ /* 0x080fe2000000200c */
[----:B------:R-:W0:Y:S01]  /*0aa0*/  MUFU.EX2 R16, R16 ;  /* 0x0000001000107308 */ /* 0x000e220000000800 */
[----:B------:R-:W-:Y:S01]  /*0ab0*/  FFMA R26, R25, 1.925963033500011079e-08, R26 ;  /* 0x32a57060191a7823 */ /* 0x000fe2000000001a */
[----:B------:R-:W-:Y:S01]  /*0ac0*/  FFMA R24, R19, 1.4426950216293334961, -R24 ;  /* 0x3fb8aa3b13187823 */ /* 0x000fe20000000818 */
[----:B------:R-:W-:Y:S01]  /*0ad0*/  FFMA.SAT R25, R21, R12, 0.5 ;  /* 0x3f00000015197423 */ /* 0x000fe2000000200c */
[----:B------:R-:W-:-:S02]  /*0ae0*/  FFMA.RM R9, R27, R0, 12582913 ;  /* 0x4b4000011b097423 */ /* 0x000fc40000004000 */
[----:B------:R-:W-:Y:S02]  /*0af0*/  FFMA R19, R19, 1.925963033500011079e-08, R24 ;  /* 0x32a5706013137823 */ /* 0x000fe40000000018 */
[----:B------:R-:W1:Y:S01]  /*0b00*/  MUFU.EX2 R18, R18 ;  /* 0x0000001200127308 */ /* 0x000e620000000800 */
[----:B------:R-:W-:Y:S01]  /*0b10*/  FFMA.RM R0, R25, R0, 12582913 ;  /* 0x4b40000119007423 */ /* 0x000fe20000004000 */
[----:B------:R-:W-:Y:S01]  /*0b20*/  FADD R12, R9, -12583039 ;  /* 0xcb40007f090c7421 */ /* 0x000fe20000000000 */
[----:B------:R-:W-:Y:S02]  /*0b30*/  SHF.L.U32 R8, R8, 0x17, RZ ;  /* 0x0000001708087819 */ /* 0x000fe400000006ff */
[----:B------:R-:W-:-:S03]  /*0b40*/  FADD R28, R0, -12583039 ;  /* 0xcb40007f001c7421 */ /* 0x000fc60000000000 */
[----:B------:R2:W3:Y:S01]  /*0b50*/  MUFU.EX2 R15, R22 ;  /* 0x00000016000f7308 */ /* 0x0004e20000000800 */
[----:B------:R-:W-:-:S07]  /*0b60*/  FFMA R28, R21, 1.4426950216293334961, -R28 ;  /* 0x3fb8aa3b151c7823 */ /* 0x000fce000000081c */
[----:B------:R-:W4:Y:S01]  /*0b70*/  MUFU.EX2 R19, R19 ;  /* 0x0000001300137308 */ /* 0x000f220000000800 */
[----:B--2---:R-:W-:Y:S01]  /*0b80*/  FFMA R22, R23, 1.4426950216293334961, -R12 ;  /* 0x3fb8aa3b17167823 */ /* 0x004fe2000000080c */
[----:B------:R-:W-:-:S03]  /*0b90*/  FFMA R28, R21, 1.925963033500011079e-08, R28 ;  /* 0x32a57060151c7823 */ /* 0x000fc6000000001c */
[----:B------:R-:W-:Y:S01]  /*0ba0*/  FFMA R24, R23, 1.925963033500011079e-08, R22 ;  /* 0x32a5706017187823 */ /* 0x000fe20000000016 */
[----:B------:R-:W-:Y:S01]  /*0bb0*/  SHF.L.U32 R22, R13, 0x17, RZ ;  /* 0x000000170d167819 */ /* 0x000fe200000006ff */
[----:B0-----:R-:W-:Y:S01]  /*0bc0*/  FFMA R13, R8, R16, R3 ;  /* 0x00000010080d7223 */ /* 0x001fe20000000003 */
[----:B------:R-:W0:Y:S01]  /*0bd0*/  MUFU.EX2 R12, R26 ;  /* 0x0000001a000c7308 */ /* 0x000e220000000800 */
[----:B------:R-:W-:Y:S02]  /*0be0*/  SHF.L.U32 R23, R14, 0x17, RZ ;  /* 0x000000170e177819 */ /* 0x000fe400000006ff */
[----:B-1----:R-:W-:Y:S01]  /*0bf0*/  FFMA R18, R22, R18, R13 ;  /* 0x0000001216127223 */ /* 0x002fe2000000000d */
[----:B------:R-:W-:-:S04]  /*0c00*/  SHF.L.U32 R17, R17, 0x17, RZ ;  /* 0x0000001711117819 */ /* 0x000fc800000006ff */
[----:B------:R-:W1:Y:S01]  /*0c10*/  MUFU.EX2 R3, R24 ;  /* 0x0000001800037308 */ /* 0x000e620000000800 */
[----:B---3--:R-:W-:Y:S01]  /*0c20*/  FFMA R18, R23, R15, R18 ;  /* 0x0000000f17127223 */ /* 0x008fe20000000012 */
[----:B------:R-:W-:-:S06]  /*0c30*/  SHF.L.U32 R20, R20, 0x17, RZ ;  /* 0x0000001714147819 */ /* 0x000fcc00000006ff */
[----:B------:R-:W2:Y:S01]  /*0c40*/  MUFU.EX2 R28, R28 ;  /* 0x0000001c001c7308 */ /* 0x000ea20000000800 */
[----:B----4-:R-:W-:Y:S01]  /*0c50*/  FFMA R17, R17, R19, R18 ;  /* 0x0000001311117223 */ /* 0x010fe20000000012 */
[----:B------:R-:W-:-:S03]  /*0c60*/  SHF.L.U32 R9, R9, 0x17, RZ ;  /* 0x0000001709097819 */ /* 0x000fc600000006ff */
[----:B0-----:R-:W-:Y:S01]  /*0c70*/  FFMA R12, R20, R12, R17 ;  /* 0x0000000c140c7223 */ /* 0x001fe20000000011 */
[----:B------:R-:W-:-:S03]  /*0c80*/  SHF.L.U32 R0, R0, 0x17, RZ ;  /* 0x0000001700007819 */ /* 0x000fc600000006ff */
[----:B-1----:R-:W-:-:S04]  /*0c90*/  FFMA R3, R9, R3, R12 ;  /* 0x0000000309037223 */ /* 0x002fc8000000000c */
[----:B--2---:R-:W-:Y:S01]  /*0ca0*/  FFMA R3, R0, R28, R3 ;  /* 0x0000001c00037223 */ /* 0x004fe20000000003 */
[----:B------:R-:W-:Y:S06]  /*0cb0*/  BRA.U UP1, `(.L_x_25) ;  /* 0xfffffff901a47547 */ /* 0x000fec000b83ffff */
.L_x_24:
[----:B------:R-:W-:Y:S05]  /*0cc0*/  BRA.U !UP0, `(.L_x_23) ;  /* 0x0000000508707547 */ /* 0x000fea000b800000 */
[----:B------:R-:W0:Y:S01]  /*0cd0*/  LDCU UR4, c[0x0][0x394] ;  /* 0x00007280ff0477ac */ /* 0x000e220008000800 */
[----:B------:R-:W-:Y:S02]  /*0ce0*/  UISETP.GE.U32.AND UP0, UPT, UR5, 0x4, UPT ;  /* 0x000000040500788c */ /* 0x000fe4000bf06070 */
[----:B0-----:R-:W-:-:S04]  /*0cf0*/  ULOP3.LUT UR6, UR4, 0x3, URZ, 0xc0, !UPT ;  /* 0x0000000304067892 */ /* 0x001fc8000f8ec0ff */
[----:B------:R-:W-:-:S03]  /*0d00*/  UISETP.NE.AND UP1, UPT, UR6, URZ, UPT ;  /* 0x000000ff0600728c */ /* 0x000fc6000bf25270 */
[----:B------:R-:W-:Y:S08]  /*0d10*/  BRA.U !UP0, `(.L_x_26) ;  /* 0x0000000108b07547 */ /* 0x000ff0000b800000 */
[----:B------:R-:W-:-:S05]  /*0d20*/  IMAD.WIDE.U32 R12, R5, 0x4, R10 ;  /* 0x00000004050c7825 */ /* 0x000fca00078e000a */
[----:B------:R-:W2:Y:S04]  /*0d30*/  LDG.E R7, desc[UR8][R12.64] ;  /* 0x000000080c077981 */ /* 0x000ea8000c1e1900 */
[----:B------:R-:W3:Y:S04]  /*0d40*/  LDG.E R15, desc[UR8][R12.64+0x4] ;  /* 0x000004080c0f7981 */ /* 0x000ee8000c1e1900 */
[----:B------:R-:W4:Y:S04]  /*0d50*/  LDG.E R17, desc[UR8][R12.64+0x8] ;  /* 0x000008080c117981 */ /* 0x000f28000c1e1900 */
[----:B------:R-:W4:Y:S01]  /*0d60*/  LDG.E R19, desc[UR8][R12.64+0xc] ;  /* 0x00000c080c137981 */ /* 0x000f22000c1e1900 */
[----:B------:R-:W-:Y:S01]  /*0d70*/  HFMA2 R18, -RZ, RZ, 0.96630859375, -0.0022525787353515625 ;  /* 0x3bbb989dff127431 */ /* 0x000fe200000001ff */
[----:B------:R-:W-:-:S02]  /*0d80*/  MOV R9, 0x437c0000 ;  /* 0x437c000000097802 */ /* 0x000fc40000000f00 */
[----:B------:R-:W-:Y:S01]  /*0d90*/  IADD3 R5, PT, PT, R5, 0x4, RZ ;  /* 0x0000000405057810 */ /* 0x000fe20007ffe0ff */
[----:B--2--5:R-:W-:-:S04]  /*0da0*/  FADD R8, R7, -R2 ;  /* 0x8000000207087221 */ /* 0x024fc80000000000 */
[----:B------:R-:W-:Y:S01]  /*0db0*/  FFMA.SAT R0, R8, R18, 0.5 ;  /* 0x3f00000008007423 */ /* 0x000fe20000002012 */
[----:B---3--:R-:W-:-:S03]  /*0dc0*/  FADD R14, R15, -R2 ;  /* 0x800000020f0e7221 */ /* 0x008fc60000000000 */
[-C--:B------:R-:W-:Y:S01]  /*0dd0*/  FFMA.RM R0, R0, R9.reuse, 12582913 ;  /* 0x4b40000100007423 */ /* 0x080fe20000004009 */
[-C--:B------:R-:W-:Y:S01]  /*0de0*/  FFMA.SAT R6, R14, R18.reuse, 0.5 ;  /* 0x3f0000000e067423 */ /* 0x080fe20000002012 */
[--C-:B----4-:R-:W-:Y:S02]  /*0df0*/  FADD R7, R17, -R2.reuse ;  /* 0x8000000211077221 */ /* 0x110fe40000000000 */
[----:B------:R-:W-:Y:S01]  /*0e00*/  FADD R15, R0, -12583039 ;  /* 0xcb40007f000f7421 */ /* 0x000fe20000000000 */
[-C--:B------:R-:W-:Y:S01]  /*0e10*/  FFMA.RM R6, R6, R9.reuse, 12582913 ;  /* 0x4b40000106067423 */ /* 0x080fe20000004009 */
[-C--:B------:R-:W-:Y:S01]  /*0e20*/  FFMA.SAT R16, R7, R18.reuse, 0.5 ;  /* 0x3f00000007107423 */ /* 0x080fe20000002012 */
[----:B------:R-:W-:Y:S01]  /*0e30*/  FADD R19, R19, -R2 ;  /* 0x8000000213137221 */ /* 0x000fe20000000000 */
[----:B------:R-:W-:Y:S01]  /*0e40*/  FFMA R15, R8, 1.4426950216293334961, -R15 ;  /* 0x3fb8aa3b080f7823 */ /* 0x000fe2000000080f */
[----:B------:R-:W-:Y:S01]  /*0e50*/  FADD R13, R6, -12583039 ;  /* 0xcb40007f060d7421 */ /* 0x000fe20000000000 */
[----:B------:R-:W-:Y:S01]  /*0e60*/  SHF.L.U32 R0, R0, 0x17, RZ ;  /* 0x0000001700007819 */ /* 0x000fe200000006ff */
[----:B------:R-:W-:Y:S01]  /*0e70*/  FFMA.SAT R18, R19, R18, 0.5 ;  /* 0x3f00000013127423 */ /* 0x000fe20000002012 */
[----:B------:R-:W-:Y:S01]  /*0e80*/  FFMA R12, R8, 1.925963033500011079e-08, R15 ;  /* 0x32a57060080c7823 */ /* 0x000fe2000000000f */
[-C--:B------:R-:W-:Y:S01]  /*0e90*/  FFMA.RM R8, R16, R9.reuse, 12582913 ;  /* 0x4b40000110087423 */ /* 0x080fe20000004009 */
[----:B------:R-:W-:Y:S01]  /*0ea0*/  FFMA R13, R14, 1.4426950216293334961, -R13 ;  /* 0x3fb8aa3b0e0d7823 */ /* 0x000fe2000000080d */
[----:B------:R-:W-:-:S02]  /*0eb0*/  FFMA.RM R18, R18, R9, 12582913 ;  /* 0x4b40000112127423 */ /* 0x000fc40000004009 */
[----:B------:R-:W-:Y:S01]  /*0ec0*/  FADD R16, R8, -12583039 ;  /* 0xcb40007f08107421 */ /* 0x000fe20000000000 */
[----:B------:R-:W-:Y:S01]  /*0ed0*/  FFMA R13, R14, 1.925963033500011079e-08, R13 ;  /* 0x32a570600e0d7823 */ /* 0x000fe2000000000d */
[C---:B------:R-:W-:Y:S01]  /*0ee0*/  FADD R14, R18.reuse, -12583039 ;  /* 0xcb40007f120e7421 */ /* 0x040fe20000000000 */
[----:B------:R-:W0:Y:S01]  /*0ef0*/  MUFU.EX2 R12, R12 ;  /* 0x0000000c000c7308 */ /* 0x000e220000000800 */
[----:B------:R-:W-:Y:S01]  /*0f00*/  FFMA R16, R7, 1.4426950216293334961, -R16 ;  /* 0x3fb8aa3b07107823 */ /* 0x000fe20000000810 */
[----:B------:R-:W-:Y:S01]  /*0f10*/  SHF.L.U32 R18, R18, 0x17, RZ ;  /* 0x0000001712127819 */ /* 0x000fe200000006ff */
[----:B------:R-:W-:Y:S02]  /*0f20*/  FFMA R14, R19, 1.4426950216293334961, -R14 ;  /* 0x3fb8aa3b130e7823 */ /* 0x000fe4000000080e */
[----:B------:R-:W-:Y:S01]  /*0f30*/  FFMA R16, R7, 1.925963033500011079e-08, R16 ;  /* 0x32a5706007107823 */ /* 0x000fe20000000010 */
[----:B------:R-:W-:Y:S01]  /*0f40*/  SHF.L.U32 R7, R6, 0x17, RZ ;  /* 0x0000001706077819 */ /* 0x000fe200000006ff */
[----:B------:R-:W-:Y:S01]  /*0f50*/  FFMA R14, R19, 1.925963033500011079e-08, R14 ;  /* 0x32a57060130e7823 */ /* 0x000fe2000000000e */
[----:B------:R-:W1:Y:S08]  /*0f60*/  MUFU.EX2 R13, R13 ;  /* 0x0000000d000d7308 */ /* 0x000e700000000800 */
[----:B------:R-:W2:Y:S01]  /*0f70*/  MUFU.EX2 R16, R16 ;  /* 0x0000001000107308 */ /* 0x000ea20000000800 */
[----:B0-----:R-:W-:Y:S01]  /*0f80*/  FFMA R0, R0, R12, R3 ;  /* 0x0000000c00007223 */ /* 0x001fe20000000003 */
[----:B------:R-:W-:-:S06]  /*0f90*/  SHF.L.U32 R3, R8, 0x17, RZ ;  /* 0x0000001708037819 */ /* 0x000fcc00000006ff */
[----:B------:R-:W0:Y:S01]  /*0fa0*/  MUFU.EX2 R14, R14 ;  /* 0x0000000e000e7308 */ /* 0x000e220000000800 */
[----:B-1----:R-:W-:-:S04]  /*0fb0*/  FFMA R0, R7, R13, R0 ;  /* 0x0000000d07007223 */ /* 0x002fc80000000000 */
[----:B--2---:R-:W-:-:S04]  /*0fc0*/  FFMA R3, R3, R16, R0 ;  /* 0x0000001003037223 */ /* 0x004fc80000000000 */
[----:B0-----:R-:W-:-:S07]  /*0fd0*/  FFMA R3, R18, R14, R3 ;  /* 0x0000000e12037223 */ /* 0x001fce0000000003 */
.L_x_26:
[----:B------:R-:W-:Y:S05]  /*0fe0*/  BRA.U !UP1, `(.L_x_23) ;  /* 0x0000000109a87547 */ /* 0x000fea000b800000 */
[----:B------:R-:W-:Y:S02]  /*0ff0*/  UISETP.NE.AND UP0, UPT, UR6, 0x1, UPT ;  /* 0x000000010600788c */ /* 0x000fe4000bf05270 */
[----:B------:R-:W-:-:S04]  /*1000*/  ULOP3.LUT UR4, UR4, 0x1, URZ, 0xc0, !UPT ;  /* 0x0000000104047892 */ /* 0x000fc8000f8ec0ff */
[----:B------:R-:W-:-:S03]  /*1010*/  UISETP.NE.U32.AND UP1, UPT, UR4, 0x1, UPT ;  /* 0x000000010400788c */ /* 0x000fc6000bf25070 */
[----:B------:R-:W-:Y:S08]  /*1020*/  BRA.U !UP0, `(.L_x_27) ;  /* 0x0000000108607547 */ /* 0x000ff0000b800000 */
[----:B------:R-:W-:-:S05]  /*1030*/  IMAD.WIDE.U32 R6, R5, 0x4, R10 ;  /* 0x0000000405067825 */ /* 0x000fca00078e000a */
[----:B------:R-:W2:Y:S04]  /*1040*/  LDG.E R9, desc[UR8][R6.64] ;  /* 0x0000000806097981 */ /* 0x000ea8000c1e1900 */
[----:B------:R-:W3:Y:S01]  /*1050*/  LDG.E R15, desc[UR8][R6.64+0x4] ;  /* 0x00000408060f7981 */ /* 0x000ee2000c1e1900 */
[----:B------:R-:W-:Y:S01]  /*1060*/  HFMA2 R0, -RZ, RZ, 0.96630859375, -0.0022525787353515625 ;  /* 0x3bbb989dff007431 */ /* 0x000fe200000001ff */
[----:B------:R-:W-:Y:S02]  /*1070*/  MOV R13, 0x437c0000 ;  /* 0x437c0000000d7802 */ /* 0x000fe40000000f00 */
[----:B------:R-:W-:Y:S01]  /*1080*/  IADD3 R5, PT, PT, R5, 0x2, RZ ;  /* 0x0000000205057810 */ /* 0x000fe20007ffe0ff */
[----:B--2--5:R-:W-:-:S04]  /*1090*/  FADD R9, R9, -R2 ;  /* 0x8000000209097221 */ /* 0x024fc80000000000 */
[----:B------:R-:W-:Y:S01]  /*10a0*/  FFMA.SAT R8, R9, R0, 0.5 ;  /* 0x3f00000009087423 */ /* 0x000fe20000002000 */
[----:B---3--:R-:W-:-:S03]  /*10b0*/  FADD R15, R15, -R2 ;  /* 0x800000020f0f7221 */ /* 0x008fc60000000000 */
[----:B------:R-:W-:Y:S01]  /*10c0*/  FFMA.RM R8, R8, R13, 12582913 ;  /* 0x4b40000108087423 */ /* 0x000fe2000000400d */
[----:B------:R-:W-:-:S03]  /*10d0*/  FFMA.SAT R12, R15, R0, 0.5 ;  /* 0x3f0000000f0c7423 */ /* 0x000fc60000002000 */
[----:B------:R-:W-:Y:S01]  /*10e0*/  FADD R0, R8, -12583039 ;  /* 0xcb40007f08007421 */ /* 0x000fe20000000000 */
[----:B------:R-:W-:Y:S01]  /*10f0*/  FFMA.RM R12, R12, R13, 12582913 ;  /* 0x4b4000010c0c7423 */ /* 0x000fe2000000400d */
[----:B------:R-:W-:Y:S02]  /*1100*/  SHF.L.U32 R8, R8, 0x17, RZ ;  /* 0x0000001708087819 */ /* 0x000fe400000006ff */
[C---:B------:R-:W-:Y:S01]  /*1110*/  FFMA R0, R9.reuse, 1.4426950216293334961, -R0 ;  /* 0x3fb8aa3b09007823 */ /* 0x040fe20000000800 */
[C---:B------:R-:W-:Y:S01]  /*1120*/  FADD R6, R12.reuse, -12583039 ;  /* 0xcb40007f0c067421 */ /* 0x040fe20000000000 */
[----:B------:R-:W-:Y:S02]  /*1130*/  SHF.L.U32 R12, R12, 0x17, RZ ;  /* 0x000000170c0c7819 */ /* 0x000fe400000006ff */
[----:B------:R-:W-:Y:S01]  /*1140*/  FFMA R0, R9, 1.925963033500011079e-08, R0 ;  /* 0x32a5706009007823 */ /* 0x000fe20000000000 */
[----:B------:R-:W-:-:S04]  /*1150*/  FFMA R6, R15, 1.4426950216293334961, -R6 ;  /* 0x3fb8aa3b0f067823 */ /* 0x000fc80000000806 */
[----:B------:R-:W-:Y:S01]  /*1160*/  FFMA R6, R15, 1.925963033500011079e-08, R6 ;  /* 0x32a570600f067823 */ /* 0x000fe20000000006 */
[----:B------:R-:W0:Y:S08]  /*1170*/  MUFU.EX2 R0, R0 ;  /* 0x0000000000007308 */ /* 0x000e300000000800 */
[----:B------:R-:W1:Y:S01]  /*1180*/  MUFU.EX2 R6, R6 ;  /* 0x0000000600067308 */ /* 0x000e620000000800 */
[----:B0-----:R-:W-:-:S04]  /*1190*/  FFMA R3, R8, R0, R3 ;  /* 0x0000000008037223 */ /* 0x001fc80000000003 */
[----:B-1----:R-:W-:-:S07]  /*11a0*/  FFMA R3, R12, R6, R3 ;  /* 0x000000060c037223 */ /* 0x002fce0000000003 */
.L_x_27:
[----:B------:R-:W-:Y:S05]  /*11b0*/  BRA.U UP1, `(.L_x_23) ;  /* 0x0000000101347547 */ /* 0x000fea000b800000 */
[----:B------:R-:W-:-:S06]  /*11c0*/  IMAD.WIDE.U32 R6, R5, 0x4, R10 ;  /* 0x0000000405067825 */ /* 0x000fcc00078e000a */
[----:B------:R-:W2:Y:S01]  /*11d0*/  LDG.E R7, desc[UR8][R6.64] ;  /* 0x0000000806077981 */ /* 0x000ea2000c1e1900 */
[----:B------:R-:W-:Y:S01]  /*11e0*/  HFMA2 R5, -RZ, RZ, 0.96630859375, -0.0022525787353515625 ;  /* 0x3bbb989dff057431 */ /* 0x000fe200000001ff */
[----:B------:R-:W-:Y:S01]  /*11f0*/  MOV R8, 0x437c0000 ;  /* 0x437c000000087802 */ /* 0x000fe20000000f00 */
[----:B--2--5:R-:W-:-:S04]  /*1200*/  FADD R0, R7, -R2 ;  /* 0x8000000207007221 */ /* 0x024fc80000000000 */
[----:B------:R-:W-:-:S04]  /*1210*/  FFMA.SAT R5, R0, R5, 0.5 ;  /* 0x3f00000000057423 */ /* 0x000fc80000002005 */
[----:B------:R-:W-:-:S04]  /*1220*/  FFMA.RM R5, R5, R8, 12582913 ;  /* 0x4b40000105057423 */ /* 0x000fc80000004008 */
[----:B------:R-:W-:-:S04]  /*1230*/  FADD R9, R5, -12583039 ;  /* 0xcb40007f05097421 */ /* 0x000fc80000000000 */
[----:B------:R-:W-:-:S04]  /*1240*/  FFMA R9, R0, 1.4426950216293334961, -R9 ;  /* 0x3fb8aa3b00097823 */ /* 0x000fc80000000809 */
[----:B------:R-:W-:Y:S01]  /*1250*/  FFMA R9, R0, 1.925963033500011079e-08, R9 ;  /* 0x32a5706000097823 */ /* 0x000fe20000000009 */
[----:B------:R-:W-:-:S05]  /*1260*/  SHF.L.U32 R0, R5, 0x17, RZ ;  /* 0x0000001705007819 */ /* 0x000fca00000006ff */
[----:B------:R-:W0:Y:S02]  /*1270*/  MUFU.EX2 R9, R9 ;  /* 0x0000000900097308 */ /* 0x000e240000000800 */
[----:B0-----:R-:W-:-:S07]  /*1280*/  FFMA R3, R0, R9, R3 ;  /* 0x0000000900037223 */ /* 0x001fce0000000003 */
.L_x_23:
[----:B------:R-:W0:Y:S02]  /*1290*/  LDC R0, c[0x0][0x394] ;  /* 0x0000e500ff007b82 */ /* 0x000e240000000800 */
[----:B0-----:R-:W-:-:S13]  /*12a0*/  ISETP.GE.AND P0, PT, R0, 0x1, PT ;  /* 0x000000010000780c */ /* 0x001fda0003f06270 */
[----:B------:R-:W-:Y:S05]  /*12b0*/  @!P0 EXIT ;  /* 0x000000000000894d */ /* 0x000fea0003800000 */
[C---:B------:R-:W-:Y:S01]  /*12c0*/  ISETP.GE.U32.AND P0, PT, R0.reuse, 0x8, PT ;  /* 0x000000080000780c */ /* 0x040fe20003f06070 */
[----:B------:R-:W-:Y:S01]  /*12d0*/  HFMA2 R5, -RZ, RZ, 0, 0 ;  /* 0x00000000ff057431 */ /* 0x000fe200000001ff */
[----:B------:R-:W-:-:S11]  /*12e0*/  LOP3.LUT R18, R0, 0x7, RZ, 0xc0, !PT ;  /* 0x0000000700127812 */ /* 0x000fd600078ec0ff */
[----:B------:R-:W-:Y:S05]  /*12f0*/  @!P0 BRA `(.L_x_28) ;  /* 0x0000000c009c8947 */ /* 0x000fea0003800000 */
[----:B------:R-:W0:Y:S01]  /*1300*/  LDCU.64 UR4, c[0x0][0x388] ;  /* 0x00007100ff0477ac */ /* 0x000e220008000a00 */
[----:B------:R-:W-:Y:S02]  /*1310*/  IADD3 R14, P0, PT, R10, 0x10, RZ ;  /* 0x000000100a0e7810 */ /* 0x000fe40007f1e0ff */
[----:B------:R-:W-:Y:S02]  /*1320*/  LOP3.LUT R5, R0, 0x7ffffff8, RZ, 0xc0, !PT ;  /* 0x7ffffff800057812 */ /* 0x000fe400078ec0ff */
[----:B------:R-:W-:Y:S02]  /*1330*/  MOV R20, R4 ;  /* 0x0000000400147202 */ /* 0x000fe40000000f00 */
[----:B------:R-:W-:Y:S02]  /*1340*/  IADD3.X R15, PT, PT, RZ, R11, RZ, P0, !PT ;  /* 0x0000000bff0f7210 */ /* 0x000fe400007fe4ff */
[----:B------:R-:W-:Y:S01]  /*1350*/  IADD3 R21, PT, PT, -R5, RZ, RZ ;  /* 0x000000ff05157210 */ /* 0x000fe20007ffe1ff */
[----:B0-----:R-:W-:-:S04]  /*1360*/  UIADD3 UR4, UP0, UPT, UR4, 0x10, URZ ;  /* 0x0000001004047890 */ /* 0x001fc8000ff1e0ff */
[----:B------:R-:W-:-:S12]  /*1370*/  UIADD3.X UR5, UPT, UPT, URZ, UR5, URZ, UP0, !UPT ;  /* 0x00000005ff057290 */ /* 0x000fd800087fe4ff */
.L_x_45:
[----:B0-----:R-:W2:Y:S01]  /*1380*/  LDG.E R7, desc[UR8][R14.64+-0x10] ;  /* 0xfffff0080e077981 */ /* 0x001ea2000c1e1900 */
[----:B------:R-:W-:Y:S01]  /*1390*/  HFMA2 R9, -RZ, RZ, 3.7421875, 0 ;  /* 0x437c0000ff097431 */ /* 0x000fe200000001ff */
[----:B------:R-:W-:Y:S01]  /*13a0*/  MOV R0, 0x3bbb989d ;  /* 0x3bbb989d00007802 */ /* 0x000fe20000000f00 */
[----:B------:R-:W0:Y:S01]  /*13b0*/  MUFU.RCP R8, R3 ;  /* 0x0000000300087308 */ /* 0x000e220000001000 */
[----:B------:R-:W-:Y:S01]  /*13c0*/  MOV R12, UR4 ;  /* 0x00000004000c7c02 */ /* 0x000fe20008000f00 */
[----:B------:R-:W-:Y:S01]  /*13d0*/  BSSY.RECONVERGENT B2, `(.L_x_29) ;  /* 0x0000017000027945 */ /* 0x000fe20003800200 */
[----:B------:R-:W-:Y:S02]  /*13e0*/  MOV R13, UR5 ;  /* 0x00000005000d7c02 */ /* 0x000fe40008000f00 */
[----:B------:R-:W-:Y:S01]  /*13f0*/  IADD3 R21, PT, PT, R21, 0x8, RZ ;  /* 0x0000000815157810 */ /* 0x000fe20007ffe0ff */
[----:B------:R-:W-:-:S03]  /*1400*/  IMAD.WIDE R12, R20, 0x4, R12 ;  /* 0x00000004140c7825 */ /* 0x000fc600078e020c */
[----:B------:R-:W-:Y:S01]  /*1410*/  ISETP.NE.AND P2, PT, R21, RZ, PT ;  /* 0x000000ff1500720c */ /* 0x000fe20003f45270 */
[----:B--2--5:R-:W-:-:S04]  /*1420*/  FADD R7, R7, -R2 ;  /* 0x8000000207077221 */ /* 0x024fc80000000000 */
[----:B------:R-:W-:-:S04]  /*1430*/  FFMA.SAT R0, R7, R0, 0.5 ;  /* 0x3f00000007007423 */ /* 0x000fc80000002000 */
[----:B------:R-:W-:Y:S01]  /*1440*/  FFMA.RM R0, R0, R9, 12582913 ;  /* 0x4b40000100007423 */ /* 0x000fe20000004009 */
[----:B0-----:R-:W-:-:S03]  /*1450*/  FFMA R9, R8, -R3, 1 ;  /* 0x3f80000008097423 */ /* 0x001fc60000000803 */
[C---:B------:R-:W-:Y:S01]  /*1460*/  FADD R6, R0.reuse, -12583039 ;  /* 0xcb40007f00067421 */ /* 0x040fe20000000000 */
[----:B------:R-:W-:Y:S01]  /*1470*/  SHF.L.U32 R0, R0, 0x17, RZ ;  /* 0x0000001700007819 */ /* 0x000fe200000006ff */
[----:B------:R-:W-:Y:S02]  /*1480*/  FFMA R9, R8, R9, R8 ;  /* 0x0000000908097223 */ /* 0x000fe40000000008 */
[----:B------:R-:W-:-:S04]  /*1490*/  FFMA R6, R7, 1.4426950216293334961, -R6 ;  /* 0x3fb8aa3b07067823 */ /* 0x000fc80000000806 */
[----:B------:R-:W-:-:S04]  /*14a0*/  FFMA R6, R7, 1.925963033500011079e-08, R6 ;  /* 0x32a5706007067823 */ /* 0x000fc80000000006 */
[----:B------:R-:W0:Y:S02]  /*14b0*/  MUFU.EX2 R7, R6 ;  /* 0x0000000600077308 */ /* 0x000e240000000800 */
[----:B0-----:R-:W-:-:S06]  /*14c0*/  FMUL R0, R0, R7 ;  /* 0x0000000700007220 */ /* 0x001fcc0000400000 */
[----:B------:R-:W0:Y:S01]  /*14d0*/  FCHK P0, R0, R3 ;  /* 0x0000000300007302 */ /* 0x000e220000000000 */
[----:B------:R-:W-:-:S04]  /*14e0*/  FFMA R8, R0, R9, RZ ;  /* 0x0000000900087223 */ /* 0x000fc800000000ff */
[----:B------:R-:W-:-:S04]  /*14f0*/  FFMA R6, R8, -R3, R0 ;  /* 0x8000000308067223 */ /* 0x000fc80000000000 */
[----:B------:R-:W-:Y:S01]  /*1500*/  FFMA R9, R9, R6, R8 ;  /* 0x0000000609097223 */ /* 0x000fe20000000008 */
[----:B0-----:R-:W-:Y:S06]  /*1510*/  @!P0 BRA `(.L_x_30) ;  /* 0x0000000000088947 */ /* 0x001fec0003800000 */
[----:B------:R-:W-:-:S07]  /*1520*/  MOV R6, 0x1540 ;  /* 0x0000154000067802 */ /* 0x000fce0000000f00 */
[----:B------:R-:W-:Y:S05]  /*1530*/  CALL.REL.NOINC `($__internal_0_$__cuda_sm3x_div_rn_noftz_f32_slowpath) ;  /* 0x0000001800647944 */ /* 0x000fea0003c00000 */
.L_x_30:
[----:B------:R-:W-:Y:S05]  /*1540*/  BSYNC.RECONVERGENT B2 ;  /* 0x0000000000027941 */ /* 0x000fea0003800200 */
.L_x_29:
[----:B------:R0:W-:Y:S04]  /*1550*/  STG.E desc[UR8][R12.64+-0x10], R9 ;  /* 0xfffff0090c007986 */ /* 0x0001e8000c101908 */
[----:B------:R-:W2:Y:S01]  /*1560*/  LDG.E R7, desc[UR8][R14.64+-0xc] ;  /* 0xfffff4080e077981 */ /* 0x000ea2000c1e1900 */
[----:B------:R-:W-:Y:S01]  /*1570*/  HFMA2 R17, -RZ, RZ, 3.7421875, 0 ;  /* 0x437c0000ff117431 */ /* 0x000fe200000001ff */
[----:B------:R-:W-:Y:S01]  /*1580*/  MOV R0, 0x3bbb989d ;  /* 0x3bbb989d00007802 */ /* 0x000fe20000000f00 */
[----:B------:R-:W0:Y:S01]  /*1590*/  MUFU.RCP R8, R3 ;  /* 0x0000000300087308 */ /* 0x000e220000001000 */
[----:B------:R-:W-:Y:S01]  /*15a0*/  BSSY.RECONVERGENT B2, `(.L_x_31) ;  /* 0x0000015000027945 */ /* 0x000fe20003800200 */
[----:B0-----:R-:W-:Y:S01]  /*15b0*/  FFMA R9, R8, -R3, 1 ;  /* 0x3f80000008097423 */ /* 0x001fe20000000803 */
[----:B--2---:R-:W-:-:S04]  /*15c0*/  FADD R7, R7, -R2 ;  /* 0x8000000207077221 */ /* 0x004fc80000000000 */
[----:B------:R-:W-:-:S04]  /*15d0*/  FFMA.SAT R0, R7, R0, 0.5 ;  /* 0x3f00000007007423 */ /* 0x000fc80000002000 */
[----:B------:R-:W-:-:S04]  /*15e0*/  FFMA.RM R0, R0, R17, 12582913 ;  /* 0x4b40000100007423 */ /* 0x000fc80000004011 */
[C---:B------:R-:W-:Y:S01]  /*15f0*/  FADD R6, R0.reuse, -12583039 ;  /* 0xcb40007f00067421 */ /* 0x040fe20000000000 */
[----:B------:R-:W-:-:S03]  /*1600*/  SHF.L.U32 R0, R0, 0x17, RZ ;  /* 0x0000001700007819 */ /* 0x000fc600000006ff */
[----:B------:R-:W-:-:S04]  /*1610*/  FFMA R6, R7, 1.4426950216293334961, -R6 ;  /* 0x3fb8aa3b07067823 */ /* 0x000fc80000000806 */
[----:B------:R-:W-:-:S04]  /*1620*/  FFMA R6, R7, 1.925963033500011079e-08, R6 ;  /* 0x32a5706007067823 */ /* 0x000fc80000000006 */
[----:B------:R-:W0:Y:S02]  /*1630*/  MUFU.EX2 R7, R6 ;  /* 0x0000000600077308 */ /* 0x000e240000000800 */
[----:B0-----:R-:W-:Y:S01]  /*1640*/  FMUL R16, R0, R7 ;  /* 0x0000000700107220 */ /* 0x001fe20000400000 */
[----:B------:R-:W-:-:S05]  /*1650*/  FFMA R0, R8, R9, R8 ;  /* 0x0000000908007223 */ /* 0x000fca0000000008 */
[----:B------:R-:W0:Y:S01]  /*1660*/  FCHK P0, R16, R3 ;  /* 0x0000000310007302 */ /* 0x000e220000000000 */
[----:B------:R-:W-:-:S04]  /*1670*/  FFMA R7, R0, R16, RZ ;  /* 0x0000001000077223 */ /* 0x000fc800000000ff */
[----:B------:R-:W-:-:S04]  /*1680*/  FFMA R8, R7, -R3, R16 ;  /* 0x8000000307087223 */ /* 0x000fc80000000010 */
[----:B------:R-:W-:Y:S01]  /*1690*/  FFMA R7, R0, R8, R7 ;  /* 0x0000000800077223 */ /* 0x000fe20000000007 */
[----:B0-----:R-:W-:Y:S06]  /*16a0*/  @!P0 BRA `(.L_x_32) ;  /* 0x0000000000108947 */ /* 0x001fec0003800000 */
[----:B------:R-:W-:Y:S02]  /*16b0*/  MOV R0, R16 ;  /* 0x0000001000007202 */ /* 0x000fe40000000f00 */
[----:B------:R-:W-:-:S07]  /*16c0*/  MOV R6, 0x16e0 ;  /* 0x000016e000067802 */ /* 0x000fce0000000f00 */
[----:B------:R-:W-:Y:S05]  /*16d0*/  CALL.REL.NOINC `($__internal_0_$__cuda_sm3x_div_rn_noftz_f32_slowpath) ;  /* 0x0000001400fc7944 */ /* 0x000fea0003c00000 */
[----:B------:R-:W-:-:S07]  /*16e0*/  MOV R7, R9 ;  /* 0x0000000900077202 */ /* 0x000fce0000000f00 */
.L_x_32:
[----:B------:R-:W-:Y:S05]  /*16f0*/  BSYNC.RECONVERGENT B2 ;  /* 0x0000000000027941 */ /* 0x000fea0003800200 */
.L_x_31:
[----:B------:R0:W-:Y:S04]  /*1700*/  STG.E desc[UR8][R12.64+-0xc], R7 ;  /* 0xfffff4070c007986 */ /* 0x0001e8000c101908 */
[----:B------:R-:W2:Y:S01]  /*1710*/  LDG.E R9, desc[UR8][R14.64+-0x8] ;  /* 0xfffff8080e097981 */ /* 0x000ea2000c1e1900 */
[----:B------:R-:W-:Y:S01]  /*1720*/  HFMA2 R0, -RZ, RZ, 0.96630859375, -0.0022525787353515625 ;  /* 0x3bbb989dff007431 */ /* 0x000fe200000001ff */
[----:B------:R-:W-:Y:S01]  /*1730*/  MOV R17, 0x437c0000 ;  /* 0x437c000000117802 */ /* 0x000fe20000000f00 */
[----:B------:R-:W1:Y:S01]  /*1740*/  MUFU.RCP R8, R3 ;  /* 0x0000000300087308 */ /* 0x000e620000001000 */
[----:B------:R-:W-:Y:S01]  /*1750*/  BSSY.RECONVERGENT B2, `(.L_x_33) ;  /* 0x0000015000027945 */ /* 0x000fe20003800200 */
[----:B--2---:R-:W-:-:S04]  /*1760*/  FADD R9, R9, -R2 ;  /* 0x8000000209097221 */ /* 0x004fc80000000000 */
[----:B------:R-:W-:-:S04]  /*1770*/  FFMA.SAT R0, R9, R0, 0.5 ;  /* 0x3f00000009007423 */ /* 0x000fc80000002000 */
[----:B------:R-:W-:-:S04]  /*1780*/  FFMA.RM R0, R0, R17, 12582913 ;  /* 0x4b40000100007423 */ /* 0x000fc80000004011 */
[C---:B------:R-:W-:Y:S01]  /*1790*/  FADD R6, R0.reuse, -12583039 ;  /* 0xcb40007f00067421 */ /* 0x040fe20000000000 */
[----:B------:R-:W-:-:S03]  /*17a0*/  SHF.L.U32 R0, R0, 0x17, RZ ;  /* 0x0000001700007819 */ /* 0x000fc600000006ff */
[----:B------:R-:W-:-:S04]  /*17b0*/  FFMA R6, R9, 1.4426950216293334961, -R6 ;  /* 0x3fb8aa3b09067823 */ /* 0x000fc80000000806 */
[----:B------:R-:W-:Y:S01]  /*17c0*/  FFMA R6, R9, 1.925963033500011079e-08, R6 ;  /* 0x32a5706009067823 */ /* 0x000fe20000000006 */
[----:B-1----:R-:W-:-:S03]  /*17d0*/  FFMA R9, R8, -R3, 1 ;  /* 0x3f80000008097423 */ /* 0x002fc60000000803 */
[----:B0-----:R-:W0:Y:S02]  /*17e0*/  MUFU.EX2 R7, R6 ;  /* 0x0000000600077308 */ /* 0x001e240000000800 */
        /* <DEDUP_REMOVED lines=11> */
.L_x_34:
[----:B------:R-:W-:Y:S05]  /*18a0*/  BSYNC.RECONVERGENT B2 ;  /* 0x0000000000027941 */ /* 0x000fea0003800200 */
.L_x_33:
        /* <DEDUP_REMOVED lines=26> */
.L_x_36:
[----:B------:R-:W-:Y:S05]  /*1a50*/  BSYNC.RECONVERGENT B2 ;  /* 0x0000000000027941 */ /* 0x000fea0003800200 */
.L_x_35:
        /* <DEDUP_REMOVED lines=26> */
.L_x_38:
[----:B------:R-:W-:Y:S05]  /*1c00*/  BSYNC.RECONVERGENT B2 ;  /* 0x0000000000027941 */ /* 0x000fea0003800200 */
.L_x_37:
        /* <DEDUP_REMOVED lines=26> */
.L_x_40:
[----:B------:R-:W-:Y:S05]  /*1db0*/  BSYNC.RECONVERGENT B2 ;  /* 0x0000000000027941 */ /* 0x000fea0003800200 */
.L_x_39:
        /* <DEDUP_REMOVED lines=26> */
.L_x_42:
[----:B------:R-:W-:Y:S05]  /*1f60*/  BSYNC.RECONVERGENT B2 ;  /* 0x0000000000027941 */ /* 0x000fea0003800200 */
.L_x_41:
        /* <DEDUP_REMOVED lines=26> */
.L_x_44:
[----:B------:R-:W-:Y:S05]  /*2110*/  BSYNC.RECONVERGENT B2 ;  /* 0x0000000000027941 */ /* 0x000fea0003800200 */
.L_x_43:
[----:B------:R0:W-:Y:S01]  /*2120*/  STG.E desc[UR8][R12.64+0xc], R7 ;  /* 0x00000c070c007986 */ /* 0x0001e2000c101908 */
[----:B------:R-:W-:Y:S02]  /*2130*/  IADD3 R14, P0, PT, R14, 0x20, RZ ;  /* 0x000000200e0e7810 */ /* 0x000fe40007f1e0ff */
[----:B------:R-:W-:Y:S02]  /*2140*/  IADD3 R20, PT, PT, R20, 0x8, RZ ;  /* 0x0000000814147810 */ /* 0x000fe40007ffe0ff */
[----:B------:R-:W-:Y:S01]  /*2150*/  IADD3.X R15, PT, PT, RZ, R15, RZ, P0, !PT ;  /* 0x0000000fff0f7210 */ /* 0x000fe200007fe4ff */
[----:B------:R-:W-:Y:S08]  /*2160*/  @P2 BRA `(.L_x_45) ;  /* 0xfffffff000842947 */ /* 0x000ff0000383ffff */
.L_x_28:
[----:B------:R-:W-:-:S13]  /*2170*/  ISETP.NE.AND P0, PT, R18, RZ, PT ;  /* 0x000000ff1200720c */ /* 0x000fda0003f05270 */
[----:B------:R-:W-:Y:S05]  /*2180*/  @!P0 EXIT ;  /* 0x000000000000894d */ /* 0x000fea0003800000 */
[----:B------:R-:W1:Y:S01]  /*2190*/  LDCU UR4, c[0x0][0x394] ;  /* 0x00007280ff0477ac */ /* 0x000e620008000800 */
[----:B------:R-:W-:Y:S01]  /*21a0*/  ISETP.GE.U32.AND P0, PT, R18, 0x4, PT ;  /* 0x000000041200780c */ /* 0x000fe20003f06070 */
[----:B-1----:R-:W-:-:S12]  /*21b0*/  ULOP3.LUT UR4, UR4, 0x3, URZ, 0xc0, !UPT ;  /* 0x0000000304047892 */ /* 0x002fd8000f8ec0ff */
[----:B------:R-:W-:Y:S05]  /*21c0*/  @!P0 BRA `(.L_x_46) ;  /* 0x0000000400c08947 */ /* 0x000fea0003800000 */
[----:B0-----:R-:W-:-:S05]  /*21d0*/  IMAD.WIDE.U32 R12, R5, 0x4, R10 ;  /* 0x00000004050c7825 */ /* 0x001fca00078e000a */
[----:B------:R-:W2:Y:S01]  /*21e0*/  LDG.E R7, desc[UR8][R12.64] ;  /* 0x000000080c077981 */ /* 0x000ea2000c1e1900 */
[----:B------:R-:W-:Y:S01]  /*21f0*/  HFMA2 R0, -RZ, RZ, 0.96630859375, -0.0022525787353515625 ;  /* 0x3bbb989dff007431 */ /* 0x000fe200000001ff */
[----:B------:R-:W-:Y:S01]  /*2200*/  MOV R9, 0x437c0000 ;  /* 0x437c000000097802 */ /* 0x000fe20000000f00 */
[----:B------:R-:W0:Y:S01]  /*2210*/  MUFU.RCP R8, R3 ;  /* 0x0000000300087308 */ /* 0x000e220000001000 */
[----:B------:R-:W-:Y:S01]  /*2220*/  BSSY.RECONVERGENT B2, `(.L_x_47) ;  /* 0x0000015000027945 */ /* 0x000fe20003800200 */
[----:B------:R-:W-:Y:S01]  /*2230*/  IADD3 R14, PT, PT, R4, R5, RZ ;  /* 0x00000005040e7210 */ /* 0x000fe20007ffe0ff */
[----:B--2--5:R-:W-:-:S04]  /*2240*/  FADD R7, R7, -R2 ;  /* 0x8000000207077221 */ /* 0x024fc80000000000 */
[----:B------:R-:W-:-:S04]  /*2250*/  FFMA.SAT R0, R7, R0, 0.5 ;  /* 0x3f00000007007423 */ /* 0x000fc80000002000 */
[----:B------:R-:W-:Y:S01]  /*2260*/  FFMA.RM R0, R0, R9, 12582913 ;  /* 0x4b40000100007423 */ /* 0x000fe20000004009 */
[----:B0-----:R-:W-:-:S03]  /*2270*/  FFMA R9, R8, -R3, 1 ;  /* 0x3f80000008097423 */ /* 0x001fc60000000803 */
        /* <DEDUP_REMOVED lines=15> */
.L_x_48:
[----:B------:R-:W-:Y:S05]  /*2370*/  BSYNC.RECONVERGENT B2 ;  /* 0x0000000000027941 */ /* 0x000fea0003800200 */
.L_x_47:
[----:B------:R-:W0:Y:S02]  /*2380*/  LDC.64 R6, c[0x0][0x388] ;  /* 0x0000e200ff067b82 */ /* 0x000e240000000a00 */
[----:B0-----:R-:W-:-:S05]  /*2390*/  IMAD.WIDE R14, R14, 0x4, R6 ;  /* 0x000000040e0e7825 */ /* 0x001fca00078e0206 */
[----:B------:R0:W-:Y:S04]  /*23a0*/  STG.E desc[UR8][R14.64], R9 ;  /* 0x000000090e007986 */ /* 0x0001e8000c101908 */
[----:B------:R-:W2:Y:S01]  /*23b0*/  LDG.E R7, desc[UR8][R12.64+0x4] ;  /* 0x000004080c077981 */ /* 0x000ea2000c1e1900 */
[----:B------:R-:W-:Y:S01]  /*23c0*/  HFMA2 R0, -RZ, RZ, 0.96630859375, -0.0022525787353515625 ;  /* 0x3bbb989dff007431 */ /* 0x000fe200000001ff */
        /* <DEDUP_REMOVED lines=23> */
.L_x_50:
[----:B------:R-:W-:Y:S05]  /*2540*/  BSYNC.RECONVERGENT B2 ;  /* 0x0000000000027941 */ /* 0x000fea0003800200 */
.L_x_49:
        /* <DEDUP_REMOVED lines=26> */
.L_x_52:
[----:B------:R-:W-:Y:S05]  /*26f0*/  BSYNC.RECONVERGENT B2 ;  /* 0x0000000000027941 */ /* 0x000fea0003800200 */
.L_x_51:
        /* <DEDUP_REMOVED lines=13> */
[----:B------:R-:W-:Y:S01]  /*27d0*/  FFMA R9, R0, 1.925963033500011079e-08, R9 ;  /* 0x32a5706000097823 */ /* 0x000fe20000000009 */
[----:B------:R-:W-:-:S05]  /*27e0*/  FFMA R0, R8, R7, R8 ;  /* 0x0000000708007223 */ /* 0x000fca0000000008 */
[----:B------:R-:W0:Y:S02]  /*27f0*/  MUFU.EX2 R9, R9 ;  /* 0x0000000900097308 */ /* 0x000e240000000800 */
[----:B0-----:R-:W-:-:S06]  /*2800*/  FMUL R13, R6, R9 ;  /* 0x00000009060d7220 */ /* 0x001fcc0000400000 */
        /* <DEDUP_REMOVED lines=9> */
.L_x_54:
[----:B------:R-:W-:Y:S05]  /*28a0*/  BSYNC.RECONVERGENT B2 ;  /* 0x0000000000027941 */ /* 0x000fea0003800200 */
.L_x_53:
[----:B------:R1:W-:Y:S01]  /*28b0*/  STG.E desc[UR8][R14.64+0xc], R7 ;  /* 0x00000c070e007986 */ /* 0x0003e2000c101908 */
[----:B------:R-:W-:-:S07]  /*28c0*/  IADD3 R5, PT, PT, R5, 0x4, RZ ;  /* 0x0000000405057810 */ /* 0x000fce0007ffe0ff */
.L_x_46:
[----:B------:R-:W-:-:S13]  /*28d0*/  ISETP.NE.AND P0, PT, RZ, UR4, PT ;  /* 0x00000004ff007c0c */ /* 0x000fda000bf05270 */
[----:B------:R-:W-:Y:S05]  /*28e0*/  @!P0 EXIT ;  /* 0x000000000000894d */ /* 0x000fea0003800000 */
[----:B------:R-:W-:-:S09]  /*28f0*/  UISETP.NE.AND UP0, UPT, UR4, 0x1, UPT ;  /* 0x000000010400788c */ /* 0x000fd2000bf05270 */
[----:B------:R-:W-:Y:S05]  /*2900*/  BRA.U !UP0, `(.L_x_55) ;  /* 0x0000000108e47547 */ /* 0x000fea000b800000 */
[----:B-1----:R-:W-:-:S05]  /*2910*/  IMAD.WIDE.U32 R14, R5, 0x4, R10 ;  /* 0x00000004050e7825 */ /* 0x002fca00078e000a */
[----:B0-----:R-:W2:Y:S01]  /*2920*/  LDG.E R7, desc[UR8][R14.64] ;  /* 0x000000080e077981 */ /* 0x001ea2000c1e1900 */
        /* <DEDUP_REMOVED lines=24> */
.L_x_57:
[----:B------:R-:W-:Y:S05]  /*2ab0*/  BSYNC.RECONVERGENT B2 ;  /* 0x0000000000027941 */ /* 0x000fea0003800200 */
.L_x_56:
        /* <DEDUP_REMOVED lines=27> */
.L_x_59:
[----:B------:R-:W-:Y:S05]  /*2c70*/  BSYNC.RECONVERGENT B2 ;  /* 0x0000000000027941 */ /* 0x000fea0003800200 */
.L_x_58:
[----:B------:R2:W-:Y:S01]  /*2c80*/  STG.E desc[UR8][R12.64+0x4], R9 ;  /* 0x000004090c007986 */ /* 0x0005e2000c101908 */
[----:B------:R-:W-:-:S07]  /*2c90*/  IADD3 R5, PT, PT, R5, 0x2, RZ ;  /* 0x0000000205057810 */ /* 0x000fce0007ffe0ff */
.L_x_55:
[----:B------:R-:W3:Y:S02]  /*2ca0*/  LDC R0, c[0x0][0x394] ;  /* 0x0000e500ff007b82 */ /* 0x000ee40000000800 */
[----:B---3--:R-:W-:-:S04]  /*2cb0*/  LOP3.LUT R0, R0, 0x1, RZ, 0xc0, !PT ;  /* 0x0000000100007812 */ /* 0x008fc800078ec0ff */
[----:B------:R-:W-:-:S13]  /*2cc0*/  ISETP.NE.U32.AND P0, PT, R0, 0x1, PT ;  /* 0x000000010000780c */ /* 0x000fda0003f05070 */
[----:B------:R-:W-:Y:S05]  /*2cd0*/  @P0 EXIT ;  /* 0x000000000000094d */ /* 0x000fea0003800000 */
[----:B------:R-:W-:-:S06]  /*2ce0*/  IMAD.WIDE.U32 R10, R5, 0x4, R10 ;  /* 0x00000004050a7825 */ /* 0x000fcc00078e000a */
[----:B------:R-:W3:Y:S01]  /*2cf0*/  LDG.E R11, desc[UR8][R10.64] ;  /* 0x000000080a0b7981 */ /* 0x000ee2000c1e1900 */
[----:B01----:R-:W-:Y:S01]  /*2d00*/  HFMA2 R7, -RZ, RZ, 0.96630859375, -0.0022525787353515625 ;  /* 0x3bbb989dff077431 */ /* 0x003fe200000001ff */
[----:B--2---:R-:W-:Y:S01]  /*2d10*/  MOV R9, 0x437c0000 ;  /* 0x437c000000097802 */ /* 0x004fe20000000f00 */
[----:B------:R-:W0:Y:S01]  /*2d20*/  MUFU.RCP R6, R3 ;  /* 0x0000000300067308 */ /* 0x000e220000001000 */
[----:B------:R-:W-:Y:S01]  /*2d30*/  BSSY.RECONVERGENT B2, `(.L_x_60) ;  /* 0x0000015000027945 */ /* 0x000fe20003800200 */
[----:B------:R-:W-:Y:S01]  /*2d40*/  IADD3 R4, PT, PT, R4, R5, RZ ;  /* 0x0000000504047210 */ /* 0x000fe20007ffe0ff */
[----:B---3-5:R-:W-:-:S04]  /*2d50*/  FADD R2, R11, -R2 ;  /* 0x800000020b027221 */ /* 0x028fc80000000000 */
[----:B------:R-:W-:-:S04]  /*2d60*/  FFMA.SAT R0, R2, R7, 0.5 ;  /* 0x3f00000002007423 */ /* 0x000fc80000002007 */
[----:B------:R-:W-:Y:S01]  /*2d70*/  FFMA.RM R0, R0, R9, 12582913 ;  /* 0x4b40000100007423 */ /* 0x000fe20000004009 */
[----:B0-----:R-:W-:-:S03]  /*2d80*/  FFMA R9, R6, -R3, 1 ;  /* 0x3f80000006097423 */ /* 0x001fc60000000803 */
[C---:B------:R-:W-:Y:S01]  /*2d90*/  FADD R7, R0.reuse, -12583039 ;  /* 0xcb40007f00077421 */ /* 0x040fe20000000000 */
[----:B------:R-:W-:-:S03]  /*2da0*/  SHF.L.U32 R0, R0, 0x17, RZ ;  /* 0x0000001700007819 */ /* 0x000fc600000006ff */
[----:B------:R-:W-:-:S04]  /*2db0*/  FFMA R7, R2, 1.4426950216293334961, -R7 ;  /* 0x3fb8aa3b02077823 */ /* 0x000fc80000000807 */
[----:B------:R-:W-:-:S06]  /*2dc0*/  FFMA R7, R2, 1.925963033500011079e-08, R7 ;  /* 0x32a5706002077823 */ /* 0x000fcc0000000007 */
        /* <DEDUP_REMOVED lines=11> */
.L_x_61:
[----:B------:R-:W-:Y:S05]  /*2e80*/  BSYNC.RECONVERGENT B2 ;  /* 0x0000000000027941 */ /* 0x000fea0003800200 */
.L_x_60:
[----:B------:R-:W0:Y:S02]  /*2e90*/  LDC.64 R2, c[0x0][0x388] ;  /* 0x0000e200ff027b82 */ /* 0x000e240000000a00 */
[----:B0-----:R-:W-:-:S05]  /*2ea0*/  IMAD.WIDE R4, R4, 0x4, R2 ;  /* 0x0000000404047825 */ /* 0x001fca00078e0202 */
[----:B------:R-:W-:Y:S01]  /*2eb0*/  STG.E desc[UR8][R4.64], R9 ;  /* 0x0000000904007986 */ /* 0x000fe2000c101908 */
[----:B------:R-:W-:Y:S05]  /*2ec0*/  EXIT ;  /* 0x000000000000794d */ /* 0x000fea0003800000 */
        .weak           $__internal_0_$__cuda_sm3x_div_rn_noftz_f32_slowpath
        .type           $__internal_0_$__cuda_sm3x_div_rn_noftz_f32_slowpath,@function
        .size           $__internal_0_$__cuda_sm3x_div_rn_noftz_f32_slowpath,(.L_x_74 - $__internal_0_$__cuda_sm3x_div_rn_noftz_f32_slowpath)
$__internal_0_$__cuda_sm3x_div_rn_noftz_f32_slowpath:
[----:B------:R-:W-:Y:S01]  /*2ed0*/  SHF.R.U32.HI R7, RZ, 0x17, R3 ;  /* 0x00000017ff077819 */ /* 0x000fe20000011603 */
[----:B------:R-:W-:Y:S01]  /*2ee0*/  BSSY.RECONVERGENT B0, `(.L_x_62) ;  /* 0x0000063000007945 */ /* 0x000fe20003800200 */
[----:B------:R-:W-:Y:S02]  /*2ef0*/  SHF.R.U32.HI R9, RZ, 0x17, R0 ;  /* 0x00000017ff097819 */ /* 0x000fe40000011600 */
[----:B------:R-:W-:Y:S02]  /*2f00*/  LOP3.LUT R7, R7, 0xff, RZ, 0xc0, !PT ;  /* 0x000000ff07077812 */ /* 0x000fe400078ec0ff */
[----:B------:R-:W-:Y:S02]  /*2f10*/  LOP3.LUT R9, R9, 0xff, RZ, 0xc0, !PT ;  /* 0x000000ff09097812 */ /* 0x000fe400078ec0ff */
[----:B------:R-:W-:Y:S02]  /*2f20*/  IADD3 R16, PT, PT, R7, -0x1, RZ ;  /* 0xffffffff07107810 */ /* 0x000fe40007ffe0ff */
[----:B------:R-:W-:-:S02]  /*2f30*/  IADD3 R17, PT, PT, R9, -0x1, RZ ;  /* 0xffffffff09117810 */ /* 0x000fc40007ffe0ff */
[----:B------:R-:W-:Y:S02]  /*2f40*/  ISETP.GT.U32.AND P0, PT, R16, 0xfd, PT ;  /* 0x000000fd1000780c */ /* 0x000fe40003f04070 */
[----:B------:R-:W-:Y:S02]  /*2f50*/  MOV R19, R3 ;  /* 0x0000000300137202 */ /* 0x000fe40000000f00 */
[----:B------:R-:W-:-:S13]  /*2f60*/  ISETP.GT.U32.OR P0, PT, R17, 0xfd, P0 ;  /* 0x000000fd1100780c */ /* 0x000fda0000704470 */
[----:B------:R-:W-:Y:S01]  /*2f70*/  @!P0 MOV R8, RZ ;  /* 0x000000ff00088202 */ /* 0x000fe20000000f00 */
[----:B------:R-:W-:Y:S06]  /*2f80*/  @!P0 BRA `(.L_x_63) ;  /* 0x00000000005c8947 */ /* 0x000fec0003800000 */
[----:B------:R-:W-:Y:S02]  /*2f90*/  FSETP.GTU.FTZ.AND P0, PT, |R0|, +INF , PT ;  /* 0x7f8000000000780b */ /* 0x000fe40003f1c200 */
[----:B------:R-:W-:-:S04]  /*2fa0*/  FSETP.GTU.FTZ.AND P1, PT, |R3|, +INF , PT ;  /* 0x7f8000000300780b */ /* 0x000fc80003f3c200 */
[----:B------:R-:W-:-:S13]  /*2fb0*/  PLOP3.LUT P0, PT, P0, P1, PT, 0xf8, 0x8f ;  /* 0x00000000008f781c */ /* 0x000fda0000703f70 */
[----:B------:R-:W-:Y:S05]  /*2fc0*/  @P0 BRA `(.L_x_64) ;  /* 0x00000004004c0947 */ /* 0x000fea0003800000 */
[----:B------:R-:W-:-:S13]  /*2fd0*/  LOP3.LUT P0, RZ, R19, 0x7fffffff, R0, 0xc8, !PT ;  /* 0x7fffffff13ff7812 */ /* 0x000fda000780c800 */
[----:B------:R-:W-:Y:S05]  /*2fe0*/  @!P0 BRA `(.L_x_65) ;  /* 0x00000004003c8947 */ /* 0x000fea0003800000 */
[C---:B------:R-:W-:Y:S02]  /*2ff0*/  FSETP.NEU.FTZ.AND P3, PT, |R0|.reuse, +INF , PT ;  /* 0x7f8000000000780b */ /* 0x040fe40003f7d200 */
[----:B------:R-:W-:Y:S02]  /*3000*/  FSETP.NEU.FTZ.AND P1, PT, |R3|, +INF , PT ;  /* 0x7f8000000300780b */ /* 0x000fe40003f3d200 */
[----:B------:R-:W-:-:S11]  /*3010*/  FSETP.NEU.FTZ.AND P0, PT, |R0|, +INF , PT ;  /* 0x7f8000000000780b */ /* 0x000fd60003f1d200 */
[----:B------:R-:W-:Y:S05]  /*3020*/  @!P1 BRA !P3, `(.L_x_65) ;  /* 0x00000004002c9947 */ /* 0x000fea0005800000 */
[----:B------:R-:W-:-:S04]  /*3030*/  LOP3.LUT P3, RZ, R0, 0x7fffffff, RZ, 0xc0, !PT ;  /* 0x7fffffff00ff7812 */ /* 0x000fc8000786c0ff */
[----:B------:R-:W-:-:S13]  /*3040*/  PLOP3.LUT P1, PT, P1, P3, PT, 0x2f, 0xf2 ;  /* 0x0000000000f2781c */ /* 0x000fda0000f26577 */
[----:B------:R-:W-:Y:S05]  /*3050*/  @P1 BRA `(.L_x_66) ;  /* 0x0000000400181947 */ /* 0x000fea0003800000 */
[----:B------:R-:W-:-:S04]  /*3060*/  LOP3.LUT P1, RZ, R19, 0x7fffffff, RZ, 0xc0, !PT ;  /* 0x7fffffff13ff7812 */ /* 0x000fc8000782c0ff */
[----:B------:R-:W-:-:S13]  /*3070*/  PLOP3.LUT P0, PT, P0, P1, PT, 0x2f, 0xf2 ;  /* 0x0000000000f2781c */ /* 0x000fda0000702577 */
[----:B------:R-:W-:Y:S05]  /*3080*/  @P0 BRA `(.L_x_67) ;  /* 0x0000000400000947 */ /* 0x000fea0003800000 */
[----:B------:R-:W-:Y:S02]  /*3090*/  ISETP.GE.AND P0, PT, R17, RZ, PT ;  /* 0x000000ff1100720c */ /* 0x000fe40003f06270 */
[----:B------:R-:W-:-:S11]  /*30a0*/  ISETP.GE.AND P1, PT, R16, RZ, PT ;  /* 0x000000ff1000720c */ /* 0x000fd60003f26270 */
[----:B------:R-:W-:Y:S01]  /*30b0*/  @P0 MOV R8, RZ ;  /* 0x000000ff00080202 */ /* 0x000fe20000000f00 */
[----:B------:R-:W-:Y:S01]  /*30c0*/  @!P0 FFMA R0, R0, 1.84467440737095516160e+19, RZ ;  /* 0x5f80000000008823 */ /* 0x000fe200000000ff */
[----:B------:R-:W-:Y:S01]  /*30d0*/  @!P0 MOV R8, 0xffffffc0 ;  /* 0xffffffc000088802 */ /* 0x000fe20000000f00 */
[----:B------:R-:W-:-:S03]  /*30e0*/  @!P1 FFMA R19, R3, 1.84467440737095516160e+19, RZ ;  /* 0x5f80000003139823 */ /* 0x000fc600000000ff */
[----:B------:R-:W-:-:S07]  /*30f0*/  @!P1 IADD3 R8, PT, PT, R8, 0x40, RZ ;  /* 0x0000004008089810 */ /* 0x000fce0007ffe0ff */
.L_x_63:
[----:B------:R-:W-:Y:S01]  /*3100*/  LEA R16, R7, 0xc0800000, 0x17 ;  /* 0xc080000007107811 */ /* 0x000fe200078eb8ff */
[----:B------:R-:W-:Y:S01]  /*3110*/  BSSY.RECONVERGENT B1, `(.L_x_68) ;  /* 0x0000036000017945 */ /* 0x000fe20003800200 */
[----:B------:R-:W-:Y:S02]  /*3120*/  IADD3 R9, PT, PT, R9, -0x7f, RZ ;  /* 0xffffff8109097810 */ /* 0x000fe40007ffe0ff */
[----:B------:R-:W-:-:S03]  /*3130*/  IADD3 R23, PT, PT, -R16, R19, RZ ;  /* 0x0000001310177210 */ /* 0x000fc60007ffe1ff */
[----:B------:R-:W-:Y:S01]  /*3140*/  IMAD R0, R9, -0x800000, R0 ;  /* 0xff80000009007824 */ /* 0x000fe200078e0200 */
[----:B------:R-:W0:Y:S01]  /*3150*/  MUFU.RCP R16, R23 ;  /* 0x0000001700107308 */ /* 0x000e220000001000 */
[----:B------:R-:W-:Y:S01]  /*3160*/  FADD.FTZ R17, -R23, -RZ ;  /* 0x800000ff17117221 */ /* 0x000fe20000010100 */
[----:B------:R-:W-:-:S04]  /*3170*/  IADD3 R9, PT, PT, R9, 0x7f, -R7 ;  /* 0x0000007f09097810 */ /* 0x000fc80007ffe807 */
[----:B------:R-:W-:Y:S01]  /*3180*/  IADD3 R9, PT, PT, R9, R8, RZ ;  /* 0x0000000809097210 */ /* 0x000fe20007ffe0ff */
[----:B0-----:R-:W-:-:S04]  /*3190*/  FFMA R19, R16, R17, 1 ;  /* 0x3f80000010137423 */ /* 0x001fc80000000011 */
[----:B------:R-:W-:-:S04]  /*31a0*/  FFMA R19, R16, R19, R16 ;  /* 0x0000001310137223 */ /* 0x000fc80000000010 */
[----:B------:R-:W-:-:S04]  /*31b0*/  FFMA R16, R0, R19, RZ ;  /* 0x0000001300107223 */ /* 0x000fc800000000ff */
[----:B------:R-:W-:-:S04]  /*31c0*/  FFMA R22, R17, R16, R0 ;  /* 0x0000001011167223 */ /* 0x000fc80000000000 */
[----:B------:R-:W-:-:S04]  /*31d0*/  FFMA R22, R19, R22, R16 ;  /* 0x0000001613167223 */ /* 0x000fc80000000010 */
[----:B------:R-:W-:-:S04]  /*31e0*/  FFMA R17, R17, R22, R0 ;  /* 0x0000001611117223 */ /* 0x000fc80000000000 */
[----:B------:R-:W-:-:S05]  /*31f0*/  FFMA R0, R19, R17, R22 ;  /* 0x0000001113007223 */ /* 0x000fca0000000016 */
[----:B------:R-:W-:-:S04]  /*3200*/  SHF.R.U32.HI R7, RZ, 0x17, R0 ;  /* 0x00000017ff077819 */ /* 0x000fc80000011600 */
[----:B------:R-:W-:-:S04]  /*3210*/  LOP3.LUT R8, R7, 0xff, RZ, 0xc0, !PT ;  /* 0x000000ff07087812 */ /* 0x000fc800078ec0ff */
[----:B------:R-:W-:-:S04]  /*3220*/  IADD3 R7, PT, PT, R8, R9, RZ ;  /* 0x0000000908077210 */ /* 0x000fc80007ffe0ff */
[----:B------:R-:W-:-:S04]  /*3230*/  IADD3 R8, PT, PT, R7, -0x1, RZ ;  /* 0xffffffff07087810 */ /* 0x000fc80007ffe0ff */
[----:B------:R-:W-:-:S13]  /*3240*/  ISETP.GE.U32.AND P0, PT, R8, 0xfe, PT ;  /* 0x000000fe0800780c */ /* 0x000fda0003f06070 */
[----:B------:R-:W-:Y:S05]  /*3250*/  @!P0 BRA `(.L_x_69) ;  /* 0x0000000000808947 */ /* 0x000fea0003800000 */
[----:B------:R-:W-:-:S13]  /*3260*/  ISETP.GT.AND P0, PT, R7, 0xfe, PT ;  /* 0x000000fe0700780c */ /* 0x000fda0003f04270 */
[----:B------:R-:W-:Y:S05]  /*3270*/  @P0 BRA `(.L_x_70) ;  /* 0x00000000006c0947 */ /* 0x000fea0003800000 */
[----:B------:R-:W-:-:S13]  /*3280*/  ISETP.GE.AND P0, PT, R7, 0x1, PT ;  /* 0x000000010700780c */ /* 0x000fda0003f06270 */
[----:B------:R-:W-:Y:S05]  /*3290*/  @P0 BRA `(.L_x_71) ;  /* 0x0000000000740947 */ /* 0x000fea0003800000 */
[----:B------:R-:W-:Y:S02]  /*32a0*/  ISETP.GE.AND P0, PT, R7, -0x18, PT ;  /* 0xffffffe80700780c */ /* 0x000fe40003f06270 */
[----:B------:R-:W-:-:S11]  /*32b0*/  LOP3.LUT R0, R0, 0x80000000, RZ, 0xc0, !PT ;  /* 0x8000000000007812 */ /* 0x000fd600078ec0ff */
[----:B------:R-:W-:Y:S05]  /*32c0*/  @!P0 BRA `(.L_x_71) ;  /* 0x0000000000688947 */ /* 0x000fea0003800000 */
[CCC-:B------:R-:W-:Y:S01]  /*32d0*/  FFMA.RZ R8, R19.reuse, R17.reuse, R22.reuse ;  /* 0x0000001113087223 */ /* 0x1c0fe2000000c016 */
[CCC-:B------:R-:W-:Y:S01]  /*32e0*/  FFMA.RP R9, R19.reuse, R17.reuse, R22.reuse ;  /* 0x0000001113097223 */ /* 0x1c0fe20000008016 */
[----:B------:R-:W-:Y:S01]  /*32f0*/  FFMA.RM R22, R19, R17, R22 ;  /* 0x0000001113167223 */ /* 0x000fe20000004016 */
[C---:B------:R-:W-:Y:S02]  /*3300*/  IADD3 R16, PT, PT, R7.reuse, 0x20, RZ ;  /* 0x0000002007107810 */ /* 0x040fe40007ffe0ff */
[----:B------:R-:W-:Y:S02]  /*3310*/  LOP3.LUT R8, R8, 0x7fffff, RZ, 0xc0, !PT ;  /* 0x007fffff08087812 */ /* 0x000fe400078ec0ff */
[C---:B------:R-:W-:Y:S02]  /*3320*/  ISETP.NE.AND P3, PT, R7.reuse, RZ, PT ;  /* 0x000000ff0700720c */ /* 0x040fe40003f65270 */
[----:B------:R-:W-:Y:S02]  /*3330*/  LOP3.LUT R17, R8, 0x800000, RZ, 0xfc, !PT ;  /* 0x0080000008117812 */ /* 0x000fe400078efcff */
[----:B------:R-:W-:-:S02]  /*3340*/  ISETP.NE.AND P1, PT, R7, RZ, PT ;  /* 0x000000ff0700720c */ /* 0x000fc40003f25270 */
[----:B------:R-:W-:Y:S02]  /*3350*/  IADD3 R7, PT, PT, -R7, RZ, RZ ;  /* 0x000000ff07077210 */ /* 0x000fe40007ffe1ff */
[----:B------:R-:W-:Y:S02]  /*3360*/  SHF.L.U32 R16, R17, R16, RZ ;  /* 0x0000001011107219 */ /* 0x000fe400000006ff */
[----:B------:R-:W-:Y:S02]  /*3370*/  FSETP.NEU.FTZ.AND P0, PT, R9, R22, PT ;  /* 0x000000160900720b */ /* 0x000fe40003f1d000 */
[----:B------:R-:W-:Y:S02]  /*3380*/  SEL R8, R7, RZ, P3 ;  /* 0x000000ff07087207 */ /* 0x000fe40001800000 */
[----:B------:R-:W-:Y:S02]  /*3390*/  ISETP.NE.AND P1, PT, R16, RZ, P1 ;  /* 0x000000ff1000720c */ /* 0x000fe40000f25270 */
[----:B------:R-:W-:-:S02]  /*33a0*/  SHF.R.U32.HI R17, RZ, R8, R17 ;  /* 0x00000008ff117219 */ /* 0x000fc40000011611 */
[----:B------:R-:W-:Y:S02]  /*33b0*/  PLOP3.LUT P0, PT, P0, P1, PT, 0xf8, 0x8f ;  /* 0x00000000008f781c */ /* 0x000fe40000703f70 */
[----:B------:R-:W-:Y:S02]  /*33c0*/  SHF.R.U32.HI R7, RZ, 0x1, R17 ;  /* 0x00000001ff077819 */ /* 0x000fe40000011611 */
[----:B------:R-:W-:-:S04]  /*33d0*/  SEL R8, RZ, 0x1, !P0 ;  /* 0x00000001ff087807 */ /* 0x000fc80004000000 */
[----:B------:R-:W-:-:S04]  /*33e0*/  LOP3.LUT R8, R8, 0x1, R7, 0xf8, !PT ;  /* 0x0000000108087812 */ /* 0x000fc800078ef807 */
[----:B------:R-:W-:-:S04]  /*33f0*/  LOP3.LUT R8, R8, R17, RZ, 0xc0, !PT ;  /* 0x0000001108087212 */ /* 0x000fc800078ec0ff */
[----:B------:R-:W-:-:S04]  /*3400*/  IADD3 R7, PT, PT, R7, R8, RZ ;  /* 0x0000000807077210 */ /* 0x000fc80007ffe0ff */
[----:B------:R-:W-:Y:S01]  /*3410*/  LOP3.LUT R0, R7, R0, RZ, 0xfc, !PT ;  /* 0x0000000007007212 */ /* 0x000fe200078efcff */
[----:B------:R-:W-:Y:S06]  /*3420*/  BRA `(.L_x_71) ;  /* 0x0000000000107947 */ /* 0x000fec0003800000 */
.L_x_70:
[----:B------:R-:W-:-:S04]  /*3430*/  LOP3.LUT R0, R0, 0x80000000, RZ, 0xc0, !PT ;  /* 0x8000000000007812 */ /* 0x000fc800078ec0ff */
[----:B------:R-:W-:Y:S01]  /*3440*/  LOP3.LUT R0, R0, 0x7f800000, RZ, 0xfc, !PT ;  /* 0x7f80000000007812 */ /* 0x000fe200078efcff */
[----:B------:R-:W-:Y:S06]  /*3450*/  BRA `(.L_x_71) ;  /* 0x0000000000047947 */ /* 0x000fec0003800000 */
.L_x_69:
[----:B------:R-:W-:-:S07]  /*3460*/  LEA R0, R9, R0, 0x17 ;  /* 0x0000000009007211 */ /* 0x000fce00078eb8ff */
.L_x_71:
[----:B------:R-:W-:Y:S05]  /*3470*/  BSYNC.RECONVERGENT B1 ;  /* 0x0000000000017941 */ /* 0x000fea0003800200 */
.L_x_68:
[----:B------:R-:W-:Y:S05]  /*3480*/  BRA `(.L_x_72) ;  /* 0x0000000000207947 */ /* 0x000fea0003800000 */
.L_x_67:
[----:B------:R-:W-:-:S04]  /*3490*/  LOP3.LUT R0, R19, 0x80000000, R0, 0x48, !PT ;  /* 0x8000000013007812 */ /* 0x000fc800078e4800 */
[----:B------:R-:W-:Y:S01]  /*34a0*/  LOP3.LUT R0, R0, 0x7f800000, RZ, 0xfc, !PT ;  /* 0x7f80000000007812 */ /* 0x000fe200078efcff */
[----:B------:R-:W-:Y:S06]  /*34b0*/  BRA `(.L_x_72) ;  /* 0x0000000000147947 */ /* 0x000fec0003800000 */
.L_x_66:
[----:B------:R-:W-:Y:S01]  /*34c0*/  LOP3.LUT R0, R19, 0x80000000, R0, 0x48, !PT ;  /* 0x8000000013007812 */ /* 0x000fe200078e4800 */
[----:B------:R-:W-:Y:S06]  /*34d0*/  BRA `(.L_x_72) ;  /* 0x00000000000c7947 */ /* 0x000fec0003800000 */
.L_x_65:
[----:B------:R-:W0:Y:S01]  /*34e0*/  MUFU.RSQ R0, -QNAN ;  /* 0xffc0000000007908 */ /* 0x000e220000001400 */
[----:B------:R-:W-:Y:S05]  /*34f0*/  BRA `(.L_x_72) ;  /* 0x0000000000047947 */ /* 0x000fea0003800000 */
.L_x_64:
[----:B------:R-:W-:-:S07]  /*3500*/  FADD.FTZ R0, R0, R3 ;  /* 0x0000000300007221 */ /* 0x000fce0000010000 */
.L_x_72:
[----:B------:R-:W-:Y:S05]  /*3510*/  BSYNC.RECONVERGENT B0 ;  /* 0x0000000000007941 */ /* 0x000fea0003800200 */
.L_x_62:
[----:B------:R-:W-:Y:S01]  /*3520*/  HFMA2 R7, -RZ, RZ, 0, 0 ;  /* 0x00000000ff077431 */ /* 0x000fe200000001ff */
[----:B0-----:R-:W-:-:S03]  /*3530*/  MOV R9, R0 ;  /* 0x0000000000097202 */ /* 0x001fc60000000f00 */
[----:B------:R-:W-:Y:S05]  /*3540*/  RET.REL.NODEC R6 `(_Z15softmax_forwardPfS_ii) ;  /* 0xffffffc806ac7950 */ /* 0x000fea0003c3ffff */
.L_x_73:
        /* <DEDUP_REMOVED lines=11> */
.L_x_74:


//--------------------- .nv.shared.reserved.0     --------------------------
	.section	.nv.shared.reserved.0,"aw",@nobits
	.weak		__nv_reservedSMEM_offset_0_alias
	.size		__nv_reservedSMEM_offset_0_alias, 0, 64
	.other		__nv_reservedSMEM_offset_0_alias,@"STO_CUDA_RESERVED_SHARED STV_DEFAULT"
__nv_reservedSMEM_offset_0_alias:
	.zero		0
	.zero		64


//--------------------- .nv.constant0._Z18cross_entropy_lossPfS_S_ii --------------------------
	.section	.nv.constant0._Z18cross_entropy_lossPfS_S_ii,"a",@progbits
	.sectionflags	@""
	.align	4
.nv.constant0._Z18cross_entropy_lossPfS_S_ii:
	.zero		928


//--------------------- .nv.constant0._Z15softmax_forwardPfS_ii --------------------------
	.section	.nv.constant0._Z15softmax_forwardPfS_ii,"a",@progbits
	.sectionflags	@""
	.align	4
.nv.constant0._Z15softmax_forwardPfS_ii:
	.zero		920


//--------------------- SYMBOLS --------------------------

	.type		.nv.reservedSmem.offset0,@object
	.size		.nv.reservedSmem.offset0,0x4
